	.target	sm_80

	.elftype	@"ET_EXEC"


//--------------------- .note.nv.tkinfo           --------------------------
	.section	.note.nv.tkinfo,"",@"SHT_NOTE"
	.sectionflags	@"SHF_NOTE_NV_TKINFO"
	.tkinfo
        /*0018*/ 	.word	0x00000002
        /*0030*/ 	.string	""
        /*0030*/ 	.string	"ptxas"
        /*0030*/ 	.string	"Cuda compilation tools, release 13.0, V13.0.88"
        /*0030*/ 	.string	"Build cuda_13.0.r13.0/compiler.36424714_0"
        /*0030*/ 	.string	"-v  -suppress-debug-info  -lineinfo  -arch sm_80 "



//--------------------- .note.nv.cuinfo           --------------------------
	.section	.note.nv.cuinfo,"",@"SHT_NOTE"
	.sectionflags	@"SHF_NOTE_NV_CUINFO"
        /*0018*/ 	.short	0x0002
        /*001a*/ 	.short	0x0050
        /*001c*/ 	.short	0x0082
	.zero		2


//--------------------- .nv.info                  --------------------------
	.section	.nv.info,"",@"SHT_CUDA_INFO"
	.align	4


	//----- nvinfo : EIATTR_REGCOUNT
	.align		4
        /*0000*/ 	.byte	0x04, 0x2f
        /*0002*/ 	.short	(.L_1 - .L_0)
	.align		4
.L_0:
        /*0004*/ 	.word	index@(matmul_kernel)
        /*0008*/ 	.word	0x000000d0


	//----- nvinfo : EIATTR_FRAME_SIZE
	.align		4
.L_1:
        /*000c*/ 	.byte	0x04, 0x11
        /*000e*/ 	.short	(.L_3 - .L_2)
	.align		4
.L_2:
        /*0010*/ 	.word	index@(matmul_kernel)
        /*0014*/ 	.word	0x00000000


	//----- nvinfo : EIATTR_MIN_STACK_SIZE
	.align		4
.L_3:
        /*0018*/ 	.byte	0x04, 0x12
        /*001a*/ 	.short	(.L_5 - .L_4)
	.align		4
.L_4:
        /*001c*/ 	.word	index@(matmul_kernel)
        /*0020*/ 	.word	0x00000000
.L_5:


//--------------------- .nv.info.matmul_kernel    --------------------------
	.section	.nv.info.matmul_kernel,"",@"SHT_CUDA_INFO"
	.sectionflags	@""
	.align	4


	//----- nvinfo : EIATTR_CUDA_API_VERSION
	.align		4
        /*0000*/ 	.byte	0x04, 0x37
        /*0002*/ 	.short	(.L_7 - .L_6)
.L_6:
        /*0004*/ 	.word	0x00000082


	//----- nvinfo : EIATTR_SW2861232_WAR
	.align		4
.L_7:
        /*0008*/ 	.byte	0x01, 0x35
	.zero		2


	//----- nvinfo : EIATTR_PARAM_CBANK
	.align		4
        /*000c*/ 	.byte	0x04, 0x0a
        /*000e*/ 	.short	(.L_9 - .L_8)
	.align		4
.L_8:
        /*0010*/ 	.word	index@(.nv.constant0.matmul_kernel)
        /*0014*/ 	.short	0x0160
        /*0016*/ 	.short	0x0050


	//----- nvinfo : EIATTR_CBANK_PARAM_SIZE
	.align		4
.L_9:
        /*0018*/ 	.byte	0x03, 0x19
        /*001a*/ 	.short	0x0050


	//----- nvinfo : EIATTR_KPARAM_INFO
	.align		4
        /*001c*/ 	.byte	0x04, 0x17
        /*001e*/ 	.short	(.L_11 - .L_10)
.L_10:
        /*0020*/ 	.word	0x00000000
        /*0024*/ 	.short	0x000d
        /*0026*/ 	.short	0x0048
        /*0028*/ 	.byte	0x00, 0xf4, 0x21, 0x00


	//----- nvinfo : EIATTR_KPARAM_INFO
	.align		4
.L_11:
        /*002c*/ 	.byte	0x04, 0x17
        /*002e*/ 	.short	(.L_13 - .L_12)
.L_12:
        /*0030*/ 	.word	0x00000000
        /*0034*/ 	.short	0x000c
        /*0036*/ 	.short	0x0040
        /*0038*/ 	.byte	0x00, 0xf4, 0x21, 0x00


	//----- nvinfo : EIATTR_KPARAM_INFO
	.align		4
.L_13:
        /*003c*/ 	.byte	0x04, 0x17
        /*003e*/ 	.short	(.L_15 - .L_14)
.L_14:
        /*0040*/ 	.word	0x00000000
        /*0044*/ 	.short	0x000b
        /*0046*/ 	.short	0x0038
        /*0048*/ 	.byte	0x00, 0xf0, 0x11, 0x00


	//----- nvinfo : EIATTR_KPARAM_INFO
	.align		4
.L_15:
        /*004c*/ 	.byte	0x04, 0x17
        /*004e*/ 	.short	(.L_17 - .L_16)
.L_16:
        /*0050*/ 	.word	0x00000000
        /*0054*/ 	.short	0x000a
        /*0056*/ 	.short	0x0034
        /*0058*/ 	.byte	0x00, 0xf0, 0x11, 0x00


	//----- nvinfo : EIATTR_KPARAM_INFO
	.align		4
.L_17:
        /*005c*/ 	.byte	0x04, 0x17
        /*005e*/ 	.short	(.L_19 - .L_18)
.L_18:
        /*0060*/ 	.word	0x00000000
        /*0064*/ 	.short	0x0009
        /*0066*/ 	.short	0x0030
        /*0068*/ 	.byte	0x00, 0xf0, 0x11, 0x00


	//----- nvinfo : EIATTR_KPARAM_INFO
	.align		4
.L_19:
        /*006c*/ 	.byte	0x04, 0x17
        /*006e*/ 	.short	(.L_21 - .L_20)
.L_20:
        /*0070*/ 	.word	0x00000000
        /*0074*/ 	.short	0x0008
        /*0076*/ 	.short	0x002c
        /*0078*/ 	.byte	0x00, 0xf0, 0x11, 0x00


	//----- nvinfo : EIATTR_KPARAM_INFO
	.align		4
.L_21:
        /*007c*/ 	.byte	0x04, 0x17
        /*007e*/ 	.short	(.L_23 - .L_22)
.L_22:
        /*0080*/ 	.word	0x00000000
        /*0084*/ 	.short	0x0007
        /*0086*/ 	.short	0x0028
        /*0088*/ 	.byte	0x00, 0xf0, 0x11, 0x00


	//----- nvinfo : EIATTR_KPARAM_INFO
	.align		4
.L_23:
        /*008c*/ 	.byte	0x04, 0x17
        /*008e*/ 	.short	(.L_25 - .L_24)
.L_24:
        /*0090*/ 	.word	0x00000000
        /*0094*/ 	.short	0x0006
        /*0096*/ 	.short	0x0024
        /*0098*/ 	.byte	0x00, 0xf0, 0x11, 0x00


	//----- nvinfo : EIATTR_KPARAM_INFO
	.align		4
.L_25:
        /*009c*/ 	.byte	0x04, 0x17
        /*009e*/ 	.short	(.L_27 - .L_26)
.L_26:
        /*00a0*/ 	.word	0x00000000
        /*00a4*/ 	.short	0x0005
        /*00a6*/ 	.short	0x0020
        /*00a8*/ 	.byte	0x00, 0xf0, 0x11, 0x00


	//----- nvinfo : EIATTR_KPARAM_INFO
	.align		4
.L_27:
        /*00ac*/ 	.byte	0x04, 0x17
        /*00ae*/ 	.short	(.L_29 - .L_28)
.L_28:
        /*00b0*/ 	.word	0x00000000
        /*00b4*/ 	.short	0x0004
        /*00b6*/ 	.short	0x001c
        /*00b8*/ 	.byte	0x00, 0xf0, 0x11, 0x00


	//----- nvinfo : EIATTR_KPARAM_INFO
	.align		4
.L_29:
        /*00bc*/ 	.byte	0x04, 0x17
        /*00be*/ 	.short	(.L_31 - .L_30)
.L_30:
        /*00c0*/ 	.word	0x00000000
        /*00c4*/ 	.short	0x0003
        /*00c6*/ 	.short	0x0018
        /*00c8*/ 	.byte	0x00, 0xf0, 0x11, 0x00


	//----- nvinfo : EIATTR_KPARAM_INFO
	.align		4
.L_31:
        /*00cc*/ 	.byte	0x04, 0x17
        /*00ce*/ 	.short	(.L_33 - .L_32)
.L_32:
        /*00d0*/ 	.word	0x00000000
        /*00d4*/ 	.short	0x0002
        /*00d6*/ 	.short	0x0010
        /*00d8*/ 	.byte	0x00, 0xf4, 0x21, 0x00


	//----- nvinfo : EIATTR_KPARAM_INFO
	.align		4
.L_33:
        /*00dc*/ 	.byte	0x04, 0x17
        /*00de*/ 	.short	(.L_35 - .L_34)
.L_34:
        /*00e0*/ 	.word	0x00000000
        /*00e4*/ 	.short	0x0001
        /*00e6*/ 	.short	0x0008
        /*00e8*/ 	.byte	0x00, 0xf4, 0x21, 0x00


	//----- nvinfo : EIATTR_KPARAM_INFO
	.align		4
.L_35:
        /*00ec*/ 	.byte	0x04, 0x17
        /*00ee*/ 	.short	(.L_37 - .L_36)
.L_36:
        /*00f0*/ 	.word	0x00000000
        /*00f4*/ 	.short	0x0000
        /*00f6*/ 	.short	0x0000
        /*00f8*/ 	.byte	0x00, 0xf4, 0x21, 0x00


	//----- nvinfo : EIATTR_MAXREG_COUNT
	.align		4
.L_37:
        /*00fc*/ 	.byte	0x03, 0x1b
        /*00fe*/ 	.short	0x00ff


	//----- nvinfo : EIATTR_NUM_BARRIERS
	.align		4
        /*0100*/ 	.byte	0x02, 0x4c
        /*0102*/ 	.byte	0x01
	.zero		1


	//----- nvinfo : EIATTR_MERCURY_ISA_VERSION
	.align		4
        /*0104*/ 	.byte	0x03, 0x5f
        /*0106*/ 	.short	0x0000


	//----- nvinfo : EIATTR_EXIT_INSTR_OFFSETS
	.align		4
        /*0108*/ 	.byte	0x04, 0x1c
        /*010a*/ 	.short	(.L_39 - .L_38)


	//   ....[0]....
.L_38:
        /*010c*/ 	.word	0x00004ac0


	//   ....[1]....
        /*0110*/ 	.word	0x00004af0


	//----- nvinfo : EIATTR_REQNTID
	.align		4
.L_39:
        /*0114*/ 	.byte	0x04, 0x10
        /*0116*/ 	.short	(.L_41 - .L_40)
.L_40:
        /*0118*/ 	.word	0x00000100
        /*011c*/ 	.word	0x00000001
        /*0120*/ 	.word	0x00000001
.L_41:


//--------------------- .nv.callgraph             --------------------------
	.section	.nv.callgraph,"",@"SHT_CUDA_CALLGRAPH"
	.align	4
	.sectionentsize	8
	.align		4
        /*0000*/ 	.word	0x00000000
	.align		4
        /*0004*/ 	.word	0xffffffff
	.align		4
        /*0008*/ 	.word	0x00000000
	.align		4
        /*000c*/ 	.word	0xfffffffe
	.align		4
        /*0010*/ 	.word	0x00000000
	.align		4
        /*0014*/ 	.word	0xfffffffd
	.align		4
        /*0018*/ 	.word	0x00000000
	.align		4
        /*001c*/ 	.word	0xfffffffc


//--------------------- .nv.rel.action            --------------------------
	.section	.nv.rel.action,"",@"SHT_CUDA_RELOCINFO"
	.align	8
	.sectionentsize	8
        /*0000*/ 	.byte	0x73, 0x00, 0x00, 0x00, 0x00, 0x00, 0x00, 0x00, 0x00, 0x00, 0x00, 0x11, 0x25, 0x00, 0x05, 0x36


//--------------------- .nv.constant0.matmul_kernel --------------------------
	.section	.nv.constant0.matmul_kernel,"a",@progbits
	.sectionflags	@""
	.align	4
.nv.constant0.matmul_kernel:
	.zero		432


//--------------------- .text.matmul_kernel       --------------------------
	.section	.text.matmul_kernel,"ax",@progbits
	.sectioninfo	@"SHI_REGISTERS=208"
	.align	128
        .global         matmul_kernel
        .type           matmul_kernel,@function
        .size           matmul_kernel,(.L_x_4 - matmul_kernel)
        .other          matmul_kernel,@"STO_CUDA_ENTRY STV_DEFAULT"
matmul_kernel:
.text.matmul_kernel:
[----:B------:R-:W-:Y:S02]  /*0000*/  IMAD.MOV.U32 R1, RZ, RZ, c[0x0][0x28] ;  /* 0x00000a00ff017624 */ /* 0x000fe400078e00ff */
[----:B------:R-:W-:Y:S01]  /*0010*/  IMAD.MOV.U32 R6, RZ, RZ, 0x7f ;  /* 0x0000007fff067424 */ /* 0x000fe200078e00ff */
[----:B------:R-:W0:Y:S01]  /*0020*/  S2R R5, SR_CTAID.X ;  /* 0x0000000000057919 */ /* 0x000e220000002500 */
[----:B------:R-:W-:Y:S01]  /*0030*/  IMAD.MOV.U32 R179, RZ, RZ, c[0x0][0x180] ;  /* 0x00006000ffb37624 */ /* 0x000fe200078e00ff */
[----:B------:R-:W-:Y:S02]  /*0040*/  ULDC UR4, c[0x0][0x180] ;  /* 0x0000600000047ab9 */ /* 0x000fe40000000800 */
[----:B------:R-:W-:Y:S01]  /*0050*/  IADD3 R0, R6, c[0x0][0x17c], RZ ;  /* 0x00005f0006007a10 */ /* 0x000fe20007ffe0ff */
[----:B------:R-:W-:Y:S01]  /*0060*/  ULDC.64 UR6, c[0x0][0x118] ;  /* 0x0000460000067ab9 */ /* 0x000fe20000000a00 */
[----:B------:R-:W-:Y:S02]  /*0070*/  IADD3 R179, R179, 0x1f, RZ ;  /* 0x0000001fb3b37810 */ /* 0x000fe40007ffe0ff */
[----:B------:R-:W-:-:S04]  /*0080*/  SHF.R.S32.HI R3, RZ, 0x1f, R0 ;  /* 0x0000001fff037819 */ /* 0x000fc80000011400 */
[----:B------:R-:W-:-:S04]  /*0090*/  LEA.HI R3, R3, R0, RZ, 0x7 ;  /* 0x0000000003037211 */ /* 0x000fc800078f38ff */
[----:B------:R-:W-:-:S05]  /*00a0*/  SHF.R.S32.HI R3, RZ, 0x7, R3 ;  /* 0x00000007ff037819 */ /* 0x000fca0000011403 */
[----:B------:R-:W-:Y:S01]  /*00b0*/  IMAD.SHL.U32 R4, R3, 0x8, RZ ;  /* 0x0000000803047824 */ /* 0x000fe200078e00ff */
[----:B0-----:R-:W-:-:S04]  /*00c0*/  IABS R10, R5 ;  /* 0x00000005000a7213 */ /* 0x001fc80000000000 */
[-C--:B------:R-:W-:Y:S02]  /*00d0*/  IABS R7, R4.reuse ;  /* 0x0000000400077213 */ /* 0x080fe40000000000 */
[----:B------:R-:W-:Y:S02]  /*00e0*/  IABS R11, R4 ;  /* 0x00000004000b7213 */ /* 0x000fe40000000000 */
[----:B------:R-:W0:Y:S08]  /*00f0*/  I2F.RP R0, R7 ;  /* 0x0000000700007306 */ /* 0x000e300000209400 */
[----:B0-----:R-:W0:Y:S02]  /*0100*/  MUFU.RCP R0, R0 ;  /* 0x0000000000007308 */ /* 0x001e240000001000 */
[----:B0-----:R-:W-:Y:S01]  /*0110*/  IADD3 R2, R0, 0xffffffe, RZ ;  /* 0x0ffffffe00027810 */ /* 0x001fe20007ffe0ff */
[----:B------:R-:W-:-:S05]  /*0120*/  IMAD.MOV R0, RZ, RZ, -R11 ;  /* 0x000000ffff007224 */ /* 0x000fca00078e0a0b */
[----:B------:R0:W1:Y:S02]  /*0130*/  F2I.FTZ.U32.TRUNC.NTZ R3, R2 ;  /* 0x0000000200037305 */ /* 0x000064000021f000 */
[----:B0-----:R-:W-:Y:S02]  /*0140*/  IMAD.MOV.U32 R2, RZ, RZ, RZ ;  /* 0x000000ffff027224 */ /* 0x001fe400078e00ff */
[----:B-1----:R-:W-:-:S04]  /*0150*/  IMAD.MOV R8, RZ, RZ, -R3 ;  /* 0x000000ffff087224 */ /* 0x002fc800078e0a03 */
[----:B------:R-:W-:Y:S02]  /*0160*/  IMAD R9, R8, R7, RZ ;  /* 0x0000000708097224 */ /* 0x000fe400078e02ff */
[----:B------:R-:W-:Y:S02]  /*0170*/  IMAD.MOV.U32 R8, RZ, RZ, R10 ;  /* 0x000000ffff087224 */ /* 0x000fe400078e000a */
[----:B------:R-:W-:-:S06]  /*0180*/  IMAD.HI.U32 R3, R3, R9, R2 ;  /* 0x0000000903037227 */ /* 0x000fcc00078e0002 */
[----:B------:R-:W-:-:S04]  /*0190*/  IMAD.HI.U32 R3, R3, R8, RZ ;  /* 0x0000000803037227 */ /* 0x000fc800078e00ff */
[----:B------:R-:W-:-:S05]  /*01a0*/  IMAD R0, R3, R0, R8 ;  /* 0x0000000003007224 */ /* 0x000fca00078e0208 */
[----:B------:R-:W-:-:S13]  /*01b0*/  ISETP.GT.U32.AND P1, PT, R7, R0, PT ;  /* 0x000000000700720c */ /* 0x000fda0003f24070 */
[----:B------:R-:W-:Y:S01]  /*01c0*/  @!P1 IMAD.IADD R0, R0, 0x1, -R7 ;  /* 0x0000000100009824 */ /* 0x000fe200078e0a07 */
[----:B------:R-:W-:Y:S02]  /*01d0*/  @!P1 IADD3 R3, R3, 0x1, RZ ;  /* 0x0000000103039810 */ /* 0x000fe40007ffe0ff */
[----:B------:R-:W-:Y:S02]  /*01e0*/  ISETP.NE.AND P1, PT, R4, RZ, PT ;  /* 0x000000ff0400720c */ /* 0x000fe40003f25270 */
[----:B------:R-:W-:Y:S02]  /*01f0*/  ISETP.GE.U32.AND P0, PT, R0, R7, PT ;  /* 0x000000070000720c */ /* 0x000fe40003f06070 */
[----:B------:R-:W-:-:S04]  /*0200*/  LOP3.LUT R0, R5, R4, RZ, 0x3c, !PT ;  /* 0x0000000405007212 */ /* 0x000fc800078e3cff */
[----:B------:R-:W-:Y:S02]  /*0210*/  ISETP.GE.AND P2, PT, R0, RZ, PT ;  /* 0x000000ff0000720c */ /* 0x000fe40003f46270 */
[----:B------:R-:W-:-:S05]  /*0220*/  IADD3 R0, R6, c[0x0][0x178], RZ ;  /* 0x00005e0006007a10 */ /* 0x000fca0007ffe0ff */
[----:B------:R-:W-:-:S05]  /*0230*/  @P0 IADD3 R3, R3, 0x1, RZ ;  /* 0x0000000103030810 */ /* 0x000fca0007ffe0ff */
[----:B------:R-:W-:Y:S01]  /*0240*/  IMAD.MOV.U32 R2, RZ, RZ, R3 ;  /* 0x000000ffff027224 */ /* 0x000fe200078e0003 */
[----:B------:R-:W-:-:S03]  /*0250*/  SHF.R.S32.HI R3, RZ, 0x1f, R0 ;  /* 0x0000001fff037819 */ /* 0x000fc60000011400 */
[----:B------:R-:W-:Y:S01]  /*0260*/  @!P2 IMAD.MOV R2, RZ, RZ, -R2 ;  /* 0x000000ffff02a224 */ /* 0x000fe200078e0a02 */
[----:B------:R-:W-:Y:S02]  /*0270*/  @!P1 LOP3.LUT R2, RZ, R4, RZ, 0x33, !PT ;  /* 0x00000004ff029212 */ /* 0x000fe400078e33ff */
[----:B------:R-:W-:-:S03]  /*0280*/  LEA.HI R3, R3, R0, RZ, 0x7 ;  /* 0x0000000003037211 */ /* 0x000fc600078f38ff */
[----:B------:R-:W-:Y:S02]  /*0290*/  IMAD.SHL.U32 R18, R2, 0x8, RZ ;  /* 0x0000000802127824 */ /* 0x000fe400078e00ff */
[----:B------:R-:W-:-:S03]  /*02a0*/  IMAD.MOV R2, RZ, RZ, -R2 ;  /* 0x000000ffff027224 */ /* 0x000fc600078e0a02 */
[----:B------:R-:W-:Y:S01]  /*02b0*/  LEA.HI.SX32 R3, R3, -R18, 0x19 ;  /* 0x8000001203037211 */ /* 0x000fe200078fcaff */
[----:B------:R-:W-:-:S03]  /*02c0*/  IMAD R4, R4, R2, R5 ;  /* 0x0000000204047224 */ /* 0x000fc600078e0205 */
[----:B------:R-:W-:Y:S02]  /*02d0*/  IMNMX R11, R3, 0x8, PT ;  /* 0x00000008030b7817 */ /* 0x000fe40003800200 */
[----:B------:R-:W-:Y:S02]  /*02e0*/  IABS R9, R4 ;  /* 0x0000000400097213 */ /* 0x000fe40000000000 */
[----:B------:R-:W-:-:S04]  /*02f0*/  IABS R7, R11 ;  /* 0x0000000b00077213 */ /* 0x000fc80000000000 */
[----:B------:R-:W0:Y:S08]  /*0300*/  I2F.RP R0, R7 ;  /* 0x0000000700007306 */ /* 0x000e300000209400 */
[----:B0-----:R-:W0:Y:S02]  /*0310*/  MUFU.RCP R0, R0 ;  /* 0x0000000000007308 */ /* 0x001e240000001000 */
[----:B0-----:R-:W-:-:S06]  /*0320*/  IADD3 R3, R0, 0xffffffe, RZ ;  /* 0x0ffffffe00037810 */ /* 0x001fcc0007ffe0ff */
[----:B------:R-:W0:Y:S02]  /*0330*/  F2I.FTZ.U32.TRUNC.NTZ R3, R3 ;  /* 0x0000000300037305 */ /* 0x000e24000021f000 */
[----:B0-----:R-:W-:-:S04]  /*0340*/  IMAD.MOV R6, RZ, RZ, -R3 ;  /* 0x000000ffff067224 */ /* 0x001fc800078e0a03 */
[----:B------:R-:W-:Y:S01]  /*0350*/  IMAD.MOV.U32 R2, RZ, RZ, R6 ;  /* 0x000000ffff027224 */ /* 0x000fe200078e0006 */
[----:B------:R-:W-:-:S03]  /*0360*/  IABS R6, R11 ;  /* 0x0000000b00067213 */ /* 0x000fc60000000000 */
[----:B------:R-:W-:Y:S02]  /*0370*/  IMAD R5, R2, R7, RZ ;  /* 0x0000000702057224 */ /* 0x000fe400078e02ff */
[----:B------:R-:W-:Y:S02]  /*0380*/  IMAD.MOV.U32 R2, RZ, RZ, RZ ;  /* 0x000000ffff027224 */ /* 0x000fe400078e00ff */
[----:B------:R-:W-:Y:S02]  /*0390*/  IMAD.MOV R0, RZ, RZ, -R6 ;  /* 0x000000ffff007224 */ /* 0x000fe400078e0a06 */
        /* <DEDUP_REMOVED lines=10> */
[----:B------:R-:W0:Y:S05]  /*0440*/  S2R R0, SR_TID.X ;  /* 0x0000000000007919 */ /* 0x000e2a0000002100 */
[----:B------:R-:W-:Y:S02]  /*0450*/  @P0 IADD3 R2, R2, 0x1, RZ ;  /* 0x0000000102020810 */ /* 0x000fe40007ffe0ff */
[----:B------:R-:W-:-:S03]  /*0460*/  ISETP.GT.AND P0, PT, R179, 0x1f, PT ;  /* 0x0000001fb300780c */ /* 0x000fc60003f04270 */
[----:B------:R-:W-:-:S04]  /*0470*/  IMAD.MOV.U32 R19, RZ, RZ, R2 ;  /* 0x000000ffff137224 */ /* 0x000fc800078e0002 */
[----:B------:R-:W-:Y:S01]  /*0480*/  @!P2 IMAD.MOV R19, RZ, RZ, -R19 ;  /* 0x000000ffff13a224 */ /* 0x000fe200078e0a13 */
[----:B------:R-:W-:-:S05]  /*0490*/  @!P1 LOP3.LUT R19, RZ, R11, RZ, 0x33, !PT ;  /* 0x0000000bff139212 */ /* 0x000fca00078e33ff */
[----:B------:R-:W-:Y:S02]  /*04a0*/  IMAD.MOV R2, RZ, RZ, -R19 ;  /* 0x000000ffff027224 */ /* 0x000fe400078e0a13 */
[----:B------:R-:W-:Y:S02]  /*04b0*/  IMAD.SHL.U32 R19, R19, 0x80, RZ ;  /* 0x0000008013137824 */ /* 0x000fe400078e00ff */
[----:B------:R-:W-:Y:S01]  /*04c0*/  IMAD R2, R11, R2, R4 ;  /* 0x000000020b027224 */ /* 0x000fe200078e0204 */
[----:B0-----:R-:W-:Y:S02]  /*04d0*/  SHF.R.U32.HI R3, RZ, 0x7, R0 ;  /* 0x00000007ff037819 */ /* 0x001fe40000011600 */
[----:B------:R-:W-:Y:S01]  /*04e0*/  LOP3.LUT R23, R0, 0x7f, RZ, 0xc0, !PT ;  /* 0x0000007f00177812 */ /* 0x000fe200078ec0ff */
[----:B------:R-:W-:Y:S01]  /*04f0*/  IMAD.IADD R18, R18, 0x1, R2 ;  /* 0x0000000112127824 */ /* 0x000fe200078e0202 */
[----:B------:R-:W-:Y:S02]  /*0500*/  SGXT.U32 R2, R3, 0x1 ;  /* 0x000000010302781a */ /* 0x000fe40000000000 */
[----:B------:R-:W-:Y:S01]  /*0510*/  LOP3.LUT R22, R0, 0x80, RZ, 0xc0, !PT ;  /* 0x0000008000167812 */ /* 0x000fe200078ec0ff */
[----:B------:R-:W-:Y:S01]  /*0520*/  IMAD R18, R18, 0x80, R23 ;  /* 0x0000008012127824 */ /* 0x000fe200078e0217 */
[----:B------:R-:W-:-:S02]  /*0530*/  LOP3.LUT R3, R2, 0x2, RZ, 0xfc, !PT ;  /* 0x0000000202037812 */ /* 0x000fc400078efcff */
[C---:B------:R-:W-:Y:S02]  /*0540*/  LOP3.LUT R4, R2.reuse, 0x4, RZ, 0xfc, !PT ;  /* 0x0000000402047812 */ /* 0x040fe400078efcff */
[C---:B------:R-:W-:Y:S02]  /*0550*/  LOP3.LUT R5, R2.reuse, 0x6, RZ, 0xfc, !PT ;  /* 0x0000000602057812 */ /* 0x040fe400078efcff */
[C---:B------:R-:W-:Y:S02]  /*0560*/  LOP3.LUT R6, R2.reuse, 0x8, RZ, 0xfc, !PT ;  /* 0x0000000802067812 */ /* 0x040fe400078efcff */
[C---:B------:R-:W-:Y:S02]  /*0570*/  LOP3.LUT R7, R2.reuse, 0xa, RZ, 0xfc, !PT ;  /* 0x0000000a02077812 */ /* 0x040fe400078efcff */
[C---:B------:R-:W-:Y:S02]  /*0580*/  LOP3.LUT R8, R2.reuse, 0xc, RZ, 0xfc, !PT ;  /* 0x0000000c02087812 */ /* 0x040fe400078efcff */
        /* <DEDUP_REMOVED lines=8> */
[----:B------:R-:W-:Y:S01]  /*0610*/  LOP3.LUT R17, R2, 0x1e, RZ, 0xfc, !PT ;  /* 0x0000001e02117812 */ /* 0x000fe200078efcff */
[----:B------:R-:W-:Y:S05]  /*0620*/  @P0 BRA `(.L_x_0) ;  /* 0x0000012000000947 */ /* 0x000fea0003800000 */
[----:B------:R-:W-:Y:S01]  /*0630*/  IMAD.SHL.U32 R20, R0, 0x8, RZ ;  /* 0x0000000800147824 */ /* 0x000fe200078e00ff */
[----:B------:R-:W-:Y:S01]  /*0640*/  CS2R R56, SRZ ;  /* 0x0000000000387805 */ /* 0x000fe2000001ff00 */
        /* <DEDUP_REMOVED lines=15> */
[----:B------:R-:W-:Y:S05]  /*0740*/  BRA `(.L_x_1) ;  /* 0x0000260000007947 */ /* 0x000fea0003800000 */
.L_x_0:
[----:B------:R-:W-:Y:S01]  /*0750*/  IABS R47, c[0x0][0x17c] ;  /* 0x00005f00002f7a13 */ /* 0x000fe20000000000 */
[----:B------:R-:W-:Y:S01]  /*0760*/  IMAD.SHL.U32 R120, R0, 0x80, RZ ;  /* 0x0000008000787824 */ /* 0x000fe200078e00ff */
[----:B------:R-:W-:Y:S01]  /*0770*/  SHF.R.U32.HI R26, RZ, 0x5, R0 ;  /* 0x00000005ff1a7819 */ /* 0x000fe20000011600 */
[----:B------:R-:W-:Y:S01]  /*0780*/  IMAD.MOV.U32 R173, RZ, RZ, c[0x0][0x18c] ;  /* 0x00006300ffad7624 */ /* 0x000fe200078e00ff */
[----:B------:R-:W0:Y:S01]  /*0790*/  I2F.RP R24, R47 ;  /* 0x0000002f00187306 */ /* 0x000e220000209400 */
[----:B------:R-:W-:Y:S01]  /*07a0*/  IABS R49, c[0x0][0x178] ;  /* 0x00005e0000317a13 */ /* 0x000fe20000000000 */
[----:B------:R-:W-:Y:S01]  /*07b0*/  IMAD.MOV.U32 R172, RZ, RZ, c[0x0][0x188] ;  /* 0x00006200ffac7624 */ /* 0x000fe200078e00ff */
[----:B------:R-:W-:Y:S01]  /*07c0*/  SGXT.U32 R26, R26, 0x3 ;  /* 0x000000031a1a781a */ /* 0x000fe20000000000 */
[----:B------:R-:W-:Y:S01]  /*07d0*/  IMAD R156, R2, c[0x0][0x188], RZ ;  /* 0x00006200029c7a24 */ /* 0x000fe200078e02ff */
[----:B------:R-:W-:Y:S01]  /*07e0*/  LEA.HI R37, R0, R19, RZ, 0x1b ;  /* 0x0000001300257211 */ /* 0x000fe200078fd8ff */
[----:B------:R-:W-:Y:S01]  /*07f0*/  IMAD R157, R17, c[0x0][0x188], RZ ;  /* 0x00006200119d7a24 */ /* 0x000fe200078e02ff */
[----:B------:R-:W-:Y:S01]  /*0800*/  LOP3.LUT R46, R19, R26, RZ, 0xfc, !PT ;  /* 0x0000001a132e7212 */ /* 0x000fe200078efcff */
[----:B------:R-:W-:Y:S01]  /*0810*/  IMAD R158, R16, c[0x0][0x188], RZ ;  /* 0x00006200109e7a24 */ /* 0x000fe200078e02ff */
[----:B------:R-:W-:Y:S01]  /*0820*/  IADD3 R45, R37, 0x38, RZ ;  /* 0x00000038252d7810 */ /* 0x000fe20007ffe0ff */
[----:B------:R-:W-:Y:S01]  /*0830*/  IMAD R159, R15, c[0x0][0x188], RZ ;  /* 0x000062000f9f7a24 */ /* 0x000fe200078e02ff */
[----:B------:R-:W-:Y:S01]  /*0840*/  LOP3.LUT R25, R46, 0x70, RZ, 0xfc, !PT ;  /* 0x000000702e197812 */ /* 0x000fe200078efcff */
[----:B------:R-:W-:Y:S01]  /*0850*/  IMAD R160, R14, c[0x0][0x188], RZ ;  /* 0x000062000ea07a24 */ /* 0x000fe200078e02ff */
[----:B------:R-:W-:Y:S01]  /*0860*/  LOP3.LUT R26, R46, 0x68, RZ, 0xfc, !PT ;  /* 0x000000682e1a7812 */ /* 0x000fe200078efcff */
[----:B------:R-:W-:Y:S01]  /*0870*/  IMAD R161, R13, c[0x0][0x188], RZ ;  /* 0x000062000da17a24 */ /* 0x000fe200078e02ff */
[----:B------:R-:W-:Y:S01]  /*0880*/  ISETP.GE.AND P3, PT, R25, RZ, PT ;  /* 0x000000ff1900720c */ /* 0x000fe20003f66270 */
[----:B0-----:R-:W0:Y:S01]  /*0890*/  MUFU.RCP R24, R24 ;  /* 0x0000001800187308 */ /* 0x001e220000001000 */
[----:B------:R-:W-:Y:S01]  /*08a0*/  IABS R29, R26 ;  /* 0x0000001a001d7213 */ /* 0x000fe20000000000 */
[----:B------:R-:W-:Y:S01]  /*08b0*/  IMAD R162, R12, c[0x0][0x188], RZ ;  /* 0x000062000ca27a24 */ /* 0x000fe200078e02ff */
[----:B------:R-:W-:Y:S01]  /*08c0*/  ISETP.GE.AND P1, PT, R26, RZ, PT ;  /* 0x000000ff1a00720c */ /* 0x000fe20003f26270 */
[----:B------:R-:W-:Y:S01]  /*08d0*/  IMAD R163, R11, c[0x0][0x188], RZ ;  /* 0x000062000ba37a24 */ /* 0x000fe200078e02ff */
[----:B------:R-:W-:Y:S01]  /*08e0*/  LOP3.LUT R26, R46, 0x50, RZ, 0xfc, !PT ;  /* 0x000000502e1a7812 */ /* 0x000fe200078efcff */
[----:B------:R-:W-:Y:S01]  /*08f0*/  IMAD R164, R10, c[0x0][0x188], RZ ;  /* 0x000062000aa47a24 */ /* 0x000fe200078e02ff */
[----:B------:R-:W-:Y:S01]  /*0900*/  LOP3.LUT R43, R46, 0x40, RZ, 0xfc, !PT ;  /* 0x000000402e2b7812 */ /* 0x000fe200078efcff */
[----:B------:R-:W-:Y:S01]  /*0910*/  IMAD R165, R9, c[0x0][0x188], RZ ;  /* 0x0000620009a57a24 */ /* 0x000fe200078e02ff */
[----:B------:R-:W-:Y:S01]  /*0920*/  ISETP.GE.AND P5, PT, R26, RZ, PT ;  /* 0x000000ff1a00720c */ /* 0x000fe20003fa6270 */
[----:B------:R-:W-:Y:S01]  /*0930*/  IMAD R166, R8, c[0x0][0x188], RZ ;  /* 0x0000620008a67a24 */ /* 0x000fe200078e02ff */
[----:B------:R-:W-:Y:S01]  /*0940*/  IABS R32, R43 ;  /* 0x0000002b00207213 */ /* 0x000fe20000000000 */
[----:B------:R-:W-:Y:S01]  /*0950*/  IMAD R167, R7, c[0x0][0x188], RZ ;  /* 0x0000620007a77a24 */ /* 0x000fe200078e02ff */
[----:B------:R-:W-:Y:S01]  /*0960*/  LOP3.LUT R50, R46, 0x20, RZ, 0xfc, !PT ;  /* 0x000000202e327812 */ /* 0x000fe200078efcff */
[----:B------:R-:W-:Y:S01]  /*0970*/  IMAD R168, R6, c[0x0][0x188], RZ ;  /* 0x0000620006a87a24 */ /* 0x000fe200078e02ff */
[----:B------:R-:W-:Y:S01]  /*0980*/  LOP3.LUT R48, R46, 0x28, RZ, 0xfc, !PT ;  /* 0x000000282e307812 */ /* 0x000fe200078efcff */
[----:B------:R-:W-:Y:S01]  /*0990*/  IMAD R169, R5, c[0x0][0x188], RZ ;  /* 0x0000620005a97a24 */ /* 0x000fe200078e02ff */
[----:B0-----:R-:W-:Y:S01]  /*09a0*/  IADD3 R20, R24, 0xffffffe, RZ ;  /* 0x0ffffffe18147810 */ /* 0x001fe20007ffe0ff */
[----:B------:R-:W-:Y:S01]  /*09b0*/  IMAD R170, R4, c[0x0][0x188], RZ ;  /* 0x0000620004aa7a24 */ /* 0x000fe200078e02ff */
[----:B------:R-:W-:Y:S01]  /*09c0*/  IABS R36, R50 ;  /* 0x0000003200247213 */ /* 0x000fe20000000000 */
[----:B------:R-:W-:Y:S01]  /*09d0*/  IMAD R171, R3, c[0x0][0x188], RZ ;  /* 0x0000620003ab7a24 */ /* 0x000fe200078e02ff */
[----:B------:R0:W1:Y:S01]  /*09e0*/  F2I.FTZ.U32.TRUNC.NTZ R21, R20 ;  /* 0x0000001400157305 */ /* 0x000062000021f000 */
[----:B------:R-:W-:Y:S01]  /*09f0*/  IABS R35, R48 ;  /* 0x0000003000237213 */ /* 0x000fe20000000000 */
[----:B------:R-:W-:Y:S01]  /*0a00*/  CS2R R56, SRZ ;  /* 0x0000000000387805 */ /* 0x000fe2000001ff00 */
[C---:B------:R-:W-:Y:S01]  /*0a10*/  LOP3.LUT R44, R46.reuse, 0x30, RZ, 0xfc, !PT ;  /* 0x000000302e2c7812 */ /* 0x040fe200078efcff */
[----:B------:R-:W-:Y:S01]  /*0a20*/  CS2R R58, SRZ ;  /* 0x00000000003a7805 */ /* 0x000fe2000001ff00 */
[C---:B------:R-:W-:Y:S01]  /*0a30*/  LOP3.LUT R51, R46.reuse, 0x10, RZ, 0xfc, !PT ;  /* 0x000000102e337812 */ /* 0x040fe200078efcff */
[----:B------:R-:W-:Y:S01]  /*0a40*/  CS2R R60, SRZ ;  /* 0x00000000003c7805 */ /* 0x000fe2000001ff00 */
[----:B------:R-:W-:Y:S01]  /*0a50*/  IABS R34, R44 ;  /* 0x0000002c00227213 */ /* 0x000fe20000000000 */
[----:B------:R-:W-:Y:S01]  /*0a60*/  CS2R R62, SRZ ;  /* 0x00000000003e7805 */ /* 0x000fe2000001ff00 */
[----:B0-----:R-:W-:Y:S01]  /*0a70*/  IMAD.MOV.U32 R20, RZ, RZ, RZ ;  /* 0x000000ffff147224 */ /* 0x001fe200078e00ff */
[----:B------:R-:W-:Y:S01]  /*0a80*/  IABS R39, R51 ;  /* 0x0000003300277213 */ /* 0x000fe20000000000 */
[----:B------:R-:W-:Y:S01]  /*0a90*/  CS2R R64, SRZ ;  /* 0x0000000000407805 */ /* 0x000fe2000001ff00 */
[----:B------:R-:W-:Y:S01]  /*0aa0*/  IABS R41, R45 ;  /* 0x0000002d00297213 */ /* 0x000fe20000000000 */
[----:B------:R-:W-:Y:S01]  /*0ab0*/  CS2R R66, SRZ ;  /* 0x0000000000427805 */ /* 0x000fe2000001ff00 */
[----:B------:R-:W-:Y:S01]  /*0ac0*/  LOP3.LUT R52, R46, 0x8, RZ, 0xfc, !PT ;  /* 0x000000082e347812 */ /* 0x000fe200078efcff */
[----:B------:R-:W-:Y:S01]  /*0ad0*/  CS2R R68, SRZ ;  /* 0x0000000000447805 */ /* 0x000fe2000001ff00 */
[--C-:B-1----:R-:W-:Y:S01]  /*0ae0*/  IMAD.MOV R28, RZ, RZ, -R21.reuse ;  /* 0x000000ffff1c7224 */ /* 0x102fe200078e0a15 */
[----:B------:R-:W-:Y:S01]  /*0af0*/  LOP3.LUT R121, R0, 0x1f, RZ, 0xc0, !PT ;  /* 0x0000001f00797812 */ /* 0x000fe200078ec0ff */
[----:B------:R-:W-:Y:S01]  /*0b00*/  CS2R R70, SRZ ;  /* 0x0000000000467805 */ /* 0x000fe2000001ff00 */
[----:B------:R-:W-:Y:S01]  /*0b10*/  CS2R R72, SRZ ;  /* 0x0000000000487805 */ /* 0x000fe2000001ff00 */
[----:B------:R-:W-:Y:S01]  /*0b20*/  IMAD R27, R28, R47, RZ ;  /* 0x0000002f1c1b7224 */ /* 0x000fe200078e02ff */
[----:B------:R-:W-:Y:S01]  /*0b30*/  IABS R28, R25 ;  /* 0x00000019001c7213 */ /* 0x000fe20000000000 */
[----:B------:R-:W-:Y:S01]  /*0b40*/  CS2R R74, SRZ ;  /* 0x00000000004a7805 */ /* 0x000fe2000001ff00 */
[----:B------:R-:W-:Y:S01]  /*0b50*/  CS2R R76, SRZ ;  /* 0x00000000004c7805 */ /* 0x000fe2000001ff00 */
[----:B------:R-:W-:Y:S01]  /*0b60*/  IMAD.HI.U32 R24, R21, R27, R20 ;  /* 0x0000001b15187227 */ /* 0x000fe200078e0014 */
[----:B------:R-:W-:Y:S01]  /*0b70*/  SHF.R.S32.HI R20, RZ, 0x1f, R179 ;  /* 0x0000001fff147819 */ /* 0x000fe200000114b3 */
[----:B------:R-:W-:Y:S01]  /*0b80*/  CS2R R78, SRZ ;  /* 0x00000000004e7805 */ /* 0x000fe2000001ff00 */
[----:B------:R-:W-:Y:S01]  /*0b90*/  CS2R R80, SRZ ;  /* 0x0000000000507805 */ /* 0x000fe2000001ff00 */
[----:B------:R-:W-:Y:S01]  /*0ba0*/  CS2R R82, SRZ ;  /* 0x0000000000527805 */ /* 0x000fe2000001ff00 */
[----:B------:R-:W-:Y:S01]  /*0bb0*/  LEA.HI R179, R20, R179, RZ, 0x5 ;  /* 0x000000b314b37211 */ /* 0x000fe200078f28ff */
[----:B------:R-:W-:Y:S01]  /*0bc0*/  IMAD.HI.U32 R21, R24, R28, RZ ;  /* 0x0000001c18157227 */ /* 0x000fe200078e00ff */
[----:B------:R-:W-:Y:S01]  /*0bd0*/  LOP3.LUT R20, R46, 0x60, RZ, 0xfc, !PT ;  /* 0x000000602e147812 */ /* 0x000fe200078efcff */
[----:B------:R-:W-:Y:S01]  /*0be0*/  CS2R R84, SRZ ;  /* 0x0000000000547805 */ /* 0x000fe2000001ff00 */
[----:B------:R-:W-:Y:S01]  /*0bf0*/  CS2R R86, SRZ ;  /* 0x0000000000567805 */ /* 0x000fe2000001ff00 */
[----:B------:R-:W-:Y:S01]  /*0c00*/  IMAD.MOV R21, RZ, RZ, -R21 ;  /* 0x000000ffff157224 */ /* 0x000fe200078e0a15 */
[----:B------:R-:W-:Y:S01]  /*0c10*/  ISETP.GE.AND P0, PT, R20, RZ, PT ;  /* 0x000000ff1400720c */ /* 0x000fe20003f06270 */
[----:B------:R-:W-:Y:S01]  /*0c20*/  IMAD.HI.U32 R27, R24, R29, RZ ;  /* 0x0000001d181b7227 */ /* 0x000fe200078e00ff */
[----:B------:R-:W-:Y:S01]  /*0c30*/  CS2R R88, SRZ ;  /* 0x0000000000587805 */ /* 0x000fe2000001ff00 */
[----:B------:R-:W-:Y:S01]  /*0c40*/  CS2R R90, SRZ ;  /* 0x00000000005a7805 */ /* 0x000fe2000001ff00 */
[----:B------:R-:W-:Y:S01]  /*0c50*/  CS2R R92, SRZ ;  /* 0x00000000005c7805 */ /* 0x000fe2000001ff00 */
[C---:B------:R-:W-:Y:S01]  /*0c60*/  IMAD R21, R47.reuse, R21, R28 ;  /* 0x000000152f157224 */ /* 0x040fe200078e021c */
[----:B------:R-:W-:Y:S01]  /*0c70*/  IABS R28, R20 ;  /* 0x00000014001c7213 */ /* 0x000fe20000000000 */
[----:B------:R-:W-:Y:S01]  /*0c80*/  IMAD.MOV R30, RZ, RZ, -R27 ;  /* 0x000000ffff1e7224 */ /* 0x000fe200078e0a1b */
[----:B------:R-:W-:Y:S01]  /*0c90*/  LOP3.LUT R27, R46, 0x48, RZ, 0xfc, !PT ;  /* 0x000000482e1b7812 */ /* 0x000fe200078efcff */
[C---:B------:R-:W-:Y:S01]  /*0ca0*/  IMAD.HI.U32 R33, R24.reuse, R41, RZ ;  /* 0x0000002918217227 */ /* 0x040fe200078e00ff */
[C---:B------:R-:W-:Y:S01]  /*0cb0*/  ISETP.GT.U32.AND P4, PT, R47.reuse, R21, PT ;  /* 0x000000152f00720c */ /* 0x040fe20003f84070 */
[----:B------:R-:W-:Y:S01]  /*0cc0*/  CS2R R94, SRZ ;  /* 0x00000000005e7805 */ /* 0x000fe2000001ff00 */
[----:B------:R-:W-:Y:S01]  /*0cd0*/  IABS R31, R27 ;  /* 0x0000001b001f7213 */ /* 0x000fe20000000000 */
[----:B------:R-:W-:Y:S01]  /*0ce0*/  IMAD R25, R47, R30, R29 ;  /* 0x0000001e2f197224 */ /* 0x000fe200078e021d */
[----:B------:R-:W-:Y:S01]  /*0cf0*/  IABS R29, R26 ;  /* 0x0000001a001d7213 */ /* 0x000fe20000000000 */
[C---:B------:R-:W-:Y:S01]  /*0d00*/  IMAD.HI.U32 R20, R24.reuse, R28, RZ ;  /* 0x0000001c18147227 */ /* 0x040fe200078e00ff */
[----:B------:R-:W-:Y:S01]  /*0d10*/  ISETP.GE.AND P2, PT, R27, RZ, PT ;  /* 0x000000ff1b00720c */ /* 0x000fe20003f46270 */
[----:B------:R-:W-:Y:S01]  /*0d20*/  CS2R R96, SRZ ;  /* 0x0000000000607805 */ /* 0x000fe2000001ff00 */
[----:B------:R-:W-:Y:S01]  /*0d30*/  ISETP.GT.U32.AND P6, PT, R47, R25, PT ;  /* 0x000000192f00720c */ /* 0x000fe20003fc4070 */
[C---:B------:R-:W-:Y:S01]  /*0d40*/  IMAD.HI.U32 R26, R24.reuse, R29, RZ ;  /* 0x0000001d181a7227 */ /* 0x040fe200078e00ff */
[----:B------:R-:W-:Y:S01]  /*0d50*/  CS2R R98, SRZ ;  /* 0x0000000000627805 */ /* 0x000fe2000001ff00 */
[----:B------:R-:W-:Y:S01]  /*0d60*/  CS2R R100, SRZ ;  /* 0x0000000000647805 */ /* 0x000fe2000001ff00 */
[----:B------:R-:W-:Y:S01]  /*0d70*/  CS2R R102, SRZ ;  /* 0x0000000000667805 */ /* 0x000fe2000001ff00 */
[--C-:B------:R-:W-:Y:S01]  /*0d80*/  @!P4 IMAD.IADD R21, R21, 0x1, -R47.reuse ;  /* 0x000000011515c824 */ /* 0x100fe200078e0a2f */
[----:B------:R-:W-:Y:S01]  /*0d90*/  CS2R R104, SRZ ;  /* 0x0000000000687805 */ /* 0x000fe2000001ff00 */
[----:B------:R-:W-:Y:S01]  /*0da0*/  IMAD.MOV R20, RZ, RZ, -R20 ;  /* 0x000000ffff147224 */ /* 0x000fe200078e0a14 */
[----:B------:R-:W-:Y:S01]  /*0db0*/  CS2R R106, SRZ ;  /* 0x00000000006a7805 */ /* 0x000fe2000001ff00 */
[----:B------:R-:W-:Y:S01]  /*0dc0*/  IMAD.MOV R30, RZ, RZ, -R26 ;  /* 0x000000ffff1e7224 */ /* 0x000fe200078e0a1a */
[C---:B------:R-:W-:Y:S01]  /*0dd0*/  ISETP.GT.U32.AND P4, PT, R47.reuse, R21, PT ;  /* 0x000000152f00720c */ /* 0x040fe20003f84070 */
[----:B------:R-:W-:Y:S01]  /*0de0*/  IMAD R26, R47, R20, R28 ;  /* 0x000000142f1a7224 */ /* 0x000fe200078e021c */
[----:B------:R-:W-:Y:S01]  /*0df0*/  CS2R R108, SRZ ;  /* 0x00000000006c7805 */ /* 0x000fe2000001ff00 */
[C---:B------:R-:W-:Y:S01]  /*0e00*/  IMAD.HI.U32 R20, R24.reuse, R31, RZ ;  /* 0x0000001f18147227 */ /* 0x040fe200078e00ff */
[----:B------:R-:W-:Y:S01]  /*0e10*/  CS2R R110, SRZ ;  /* 0x00000000006e7805 */ /* 0x000fe2000001ff00 */
[----:B------:R-:W-:Y:S01]  /*0e20*/  CS2R R112, SRZ ;  /* 0x0000000000707805 */ /* 0x000fe2000001ff00 */
[----:B------:R-:W-:Y:S01]  /*0e30*/  CS2R R114, SRZ ;  /* 0x0000000000727805 */ /* 0x000fe2000001ff00 */
[----:B------:R-:W-:Y:S01]  /*0e40*/  IMAD.MOV R20, RZ, RZ, -R20 ;  /* 0x000000ffff147224 */ /* 0x000fe200078e0a14 */
[----:B------:R-:W-:Y:S01]  /*0e50*/  CS2R R116, SRZ ;  /* 0x0000000000747805 */ /* 0x000fe2000001ff00 */
[----:B------:R-:W-:Y:S01]  /*0e60*/  @!P6 IMAD.IADD R25, R25, 0x1, -R47 ;  /* 0x000000011919e824 */ /* 0x000fe200078e0a2f */
[----:B------:R-:W-:Y:S01]  /*0e70*/  CS2R R118, SRZ ;  /* 0x0000000000767805 */ /* 0x000fe2000001ff00 */
[----:B------:R-:W-:Y:S01]  /*0e80*/  IMAD R28, R47, R30, R29 ;  /* 0x0000001e2f1c7224 */ /* 0x000fe200078e021d */
[----:B------:R-:W-:Y:S01]  /*0e90*/  SHF.R.S32.HI R179, RZ, 0x5, R179 ;  /* 0x00000005ffb37819 */ /* 0x000fe200000114b3 */
[----:B------:R-:W-:Y:S01]  /*0ea0*/  @!P4 IMAD.IADD R21, R21, 0x1, -R47 ;  /* 0x000000011515c824 */ /* 0x000fe200078e0a2f */
[C---:B------:R-:W-:Y:S01]  /*0eb0*/  ISETP.GT.U32.AND P4, PT, R47.reuse, R26, PT ;  /* 0x0000001a2f00720c */ /* 0x040fe20003f84070 */
[C---:B------:R-:W-:Y:S01]  /*0ec0*/  IMAD R30, R47.reuse, R20, R31 ;  /* 0x000000142f1e7224 */ /* 0x040fe200078e021f */
[----:B------:R-:W-:Y:S01]  /*0ed0*/  ISETP.GT.U32.AND P6, PT, R47, R25, PT ;  /* 0x000000192f00720c */ /* 0x000fe20003fc4070 */
[----:B------:R-:W-:Y:S01]  /*0ee0*/  IMAD.HI.U32 R27, R24, R32, RZ ;  /* 0x00000020181b7227 */ /* 0x000fe200078e00ff */
[----:B------:R-:W0:Y:S03]  /*0ef0*/  I2F.RP R31, R49 ;  /* 0x00000031001f7306 */ /* 0x000e260000209400 */
[----:B------:R-:W-:-:S02]  /*0f00*/  IMAD.MOV R27, RZ, RZ, -R27 ;  /* 0x000000ffff1b7224 */ /* 0x000fc400078e0a1b */
[----:B------:R-:W-:-:S04]  /*0f10*/  IMAD.HI.U32 R20, R24, R35, RZ ;  /* 0x0000002318147227 */ /* 0x000fc800078e00ff */
[--C-:B------:R-:W-:Y:S01]  /*0f20*/  @!P4 IMAD.IADD R26, R26, 0x1, -R47.reuse ;  /* 0x000000011a1ac824 */ /* 0x100fe200078e0a2f */
[----:B------:R-:W-:Y:S01]  /*0f30*/  ISETP.GT.U32.AND P4, PT, R47, R30, PT ;  /* 0x0000001e2f00720c */ /* 0x000fe20003f84070 */
[----:B------:R-:W-:Y:S01]  /*0f40*/  @!P6 IMAD.IADD R25, R25, 0x1, -R47 ;  /* 0x000000011919e824 */ /* 0x000fe200078e0a2f */
[C---:B------:R-:W-:Y:S01]  /*0f50*/  ISETP.GT.U32.AND P6, PT, R47.reuse, R28, PT ;  /* 0x0000001c2f00720c */ /* 0x040fe20003fc4070 */
[----:B------:R-:W-:Y:S02]  /*0f60*/  IMAD R32, R47, R27, R32 ;  /* 0x0000001b2f207224 */ /* 0x000fe400078e0220 */
[----:B------:R-:W-:Y:S01]  /*0f70*/  IMAD.HI.U32 R27, R24, R36, RZ ;  /* 0x00000024181b7227 */ /* 0x000fe200078e00ff */
[----:B0-----:R-:W0:Y:S03]  /*0f80*/  MUFU.RCP R31, R31 ;  /* 0x0000001f001f7308 */ /* 0x001e260000001000 */
[----:B------:R-:W-:-:S02]  /*0f90*/  IMAD.MOV R27, RZ, RZ, -R27 ;  /* 0x000000ffff1b7224 */ /* 0x000fc400078e0a1b */
[----:B------:R-:W-:Y:S02]  /*0fa0*/  IMAD.MOV R20, RZ, RZ, -R20 ;  /* 0x000000ffff147224 */ /* 0x000fe400078e0a14 */
[--C-:B------:R-:W-:Y:S02]  /*0fb0*/  @!P4 IMAD.IADD R30, R30, 0x1, -R47.reuse ;  /* 0x000000011e1ec824 */ /* 0x100fe400078e0a2f */
[C---:B------:R-:W-:Y:S02]  /*0fc0*/  IMAD R36, R47.reuse, R27, R36 ;  /* 0x0000001b2f247224 */ /* 0x040fe400078e0224 */
[----:B------:R-:W-:Y:S01]  /*0fd0*/  @!P6 IMAD.IADD R28, R28, 0x1, -R47 ;  /* 0x000000011c1ce824 */ /* 0x000fe200078e0a2f */
[C---:B------:R-:W-:Y:S01]  /*0fe0*/  ISETP.GT.U32.AND P4, PT, R47.reuse, R30, PT ;  /* 0x0000001e2f00720c */ /* 0x040fe20003f84070 */
[----:B------:R-:W-:Y:S01]  /*0ff0*/  IMAD.MOV.U32 R27, RZ, RZ, R21 ;  /* 0x000000ffff1b7224 */ /* 0x000fe200078e0015 */
[C---:B------:R-:W-:Y:S01]  /*1000*/  ISETP.GT.U32.AND P6, PT, R47.reuse, R26, PT ;  /* 0x0000001a2f00720c */ /* 0x040fe20003fc4070 */
[----:B------:R-:W-:Y:S01]  /*1010*/  IMAD R35, R47, R20, R35 ;  /* 0x000000142f237224 */ /* 0x000fe200078e0223 */
[----:B------:R-:W-:Y:S01]  /*1020*/  IADD3 R21, R37, 0x58, RZ ;  /* 0x0000005825157810 */ /* 0x000fe20007ffe0ff */
[----:B------:R-:W-:Y:S01]  /*1030*/  @!P3 IMAD.MOV R27, RZ, RZ, -R27 ;  /* 0x000000ffff1bb224 */ /* 0x000fe200078e0a1b */
[----:B------:R-:W-:Y:S01]  /*1040*/  ISETP.GT.U32.AND P3, PT, R47, R28, PT ;  /* 0x0000001c2f00720c */ /* 0x000fe20003f64070 */
[----:B------:R-:W-:Y:S01]  /*1050*/  IMAD.HI.U32 R29, R24, R34, RZ ;  /* 0x00000022181d7227 */ /* 0x000fe200078e00ff */
[----:B------:R-:W-:-:S02]  /*1060*/  IADD3 R20, R37, 0x78, RZ ;  /* 0x0000007825147810 */ /* 0x000fc40007ffe0ff */
[----:B------:R-:W-:Y:S01]  /*1070*/  IABS R40, R21 ;  /* 0x0000001500287213 */ /* 0x000fe20000000000 */
[----:B------:R-:W-:Y:S01]  /*1080*/  IMAD.MOV R29, RZ, RZ, -R29 ;  /* 0x000000ffff1d7224 */ /* 0x000fe200078e0a1d */
[----:B------:R-:W-:Y:S01]  /*1090*/  IADD3 R37, R37, 0x18, RZ ;  /* 0x0000001825257810 */ /* 0x000fe20007ffe0ff */
[----:B------:R-:W-:Y:S01]  /*10a0*/  @!P4 IMAD.IADD R30, R30, 0x1, -R47 ;  /* 0x000000011e1ec824 */ /* 0x000fe200078e0a2f */
[C---:B------:R-:W-:Y:S01]  /*10b0*/  ISETP.GT.U32.AND P4, PT, R47.reuse, R35, PT ;  /* 0x000000232f00720c */ /* 0x040fe20003f84070 */
[----:B------:R-:W-:Y:S01]  /*10c0*/  IMAD R34, R47, R29, R34 ;  /* 0x0000001d2f227224 */ /* 0x000fe200078e0222 */
[----:B------:R-:W-:Y:S01]  /*10d0*/  IABS R42, R37 ;  /* 0x00000025002a7213 */ /* 0x000fe20000000000 */
[----:B------:R-:W-:-:S04]  /*10e0*/  IMAD.HI.U32 R29, R24, R39, RZ ;  /* 0x00000027181d7227 */ /* 0x000fc800078e00ff */
[----:B------:R-:W-:Y:S01]  /*10f0*/  @!P6 IMAD.IADD R26, R26, 0x1, -R47 ;  /* 0x000000011a1ae824 */ /* 0x000fe200078e0a2f */
[C---:B------:R-:W-:Y:S01]  /*1100*/  ISETP.GT.U32.AND P6, PT, R47.reuse, R32, PT ;  /* 0x000000202f00720c */ /* 0x040fe20003fc4070 */
[----:B------:R-:W-:Y:S02]  /*1110*/  IMAD.MOV R38, RZ, RZ, -R29 ;  /* 0x000000ffff267224 */ /* 0x000fe400078e0a1d */
[----:B------:R-:W-:Y:S01]  /*1120*/  @!P3 IMAD.IADD R28, R28, 0x1, -R47 ;  /* 0x000000011c1cb824 */ /* 0x000fe200078e0a2f */
[----:B------:R-:W-:Y:S01]  /*1130*/  ISETP.GT.U32.AND P3, PT, R47, R34, PT ;  /* 0x000000222f00720c */ /* 0x000fe20003f64070 */
[----:B------:R-:W-:Y:S01]  /*1140*/  @!P0 IMAD.MOV R26, RZ, RZ, -R26 ;  /* 0x000000ffff1a8224 */ /* 0x000fe200078e0a1a */
[----:B------:R-:W-:Y:S01]  /*1150*/  ISETP.GE.AND P0, PT, R21, RZ, PT ;  /* 0x000000ff1500720c */ /* 0x000fe20003f06270 */
[----:B------:R-:W-:Y:S01]  /*1160*/  IMAD R39, R47, R38, R39 ;  /* 0x000000262f277224 */ /* 0x000fe200078e0227 */
[----:B0-----:R-:W-:Y:S01]  /*1170*/  IADD3 R21, R31, 0xffffffe, RZ ;  /* 0x0ffffffe1f157810 */ /* 0x001fe20007ffe0ff */
[----:B------:R-:W-:Y:S01]  /*1180*/  IMAD.MOV.U32 R29, RZ, RZ, R25 ;  /* 0x000000ffff1d7224 */ /* 0x000fe200078e0019 */
[----:B------:R-:W-:Y:S01]  /*1190*/  IABS R38, R20 ;  /* 0x0000001400267213 */ /* 0x000fe20000000000 */
[----:B------:R-:W-:-:S02]  /*11a0*/  @!P4 IMAD.IADD R35, R35, 0x1, -R47 ;  /* 0x000000012323c824 */ /* 0x000fc400078e0a2f */
[----:B------:R-:W-:Y:S01]  /*11b0*/  IMAD.MOV.U32 R31, RZ, RZ, R28 ;  /* 0x000000ffff1f7224 */ /* 0x000fe200078e001c */
[----:B------:R-:W0:Y:S01]  /*11c0*/  F2I.FTZ.U32.TRUNC.NTZ R21, R21 ;  /* 0x0000001500157305 */ /* 0x000e22000021f000 */
[----:B------:R-:W-:Y:S01]  /*11d0*/  @!P1 IMAD.MOV R29, RZ, RZ, -R29 ;  /* 0x000000ffff1d9224 */ /* 0x000fe200078e0a1d */
[----:B------:R-:W-:Y:S01]  /*11e0*/  ISETP.GE.AND P1, PT, R20, RZ, PT ;  /* 0x000000ff1400720c */ /* 0x000fe20003f26270 */
[----:B------:R-:W-:Y:S01]  /*11f0*/  @!P5 IMAD.MOV R31, RZ, RZ, -R31 ;  /* 0x000000ffff1fd224 */ /* 0x000fe200078e0a1f */
[----:B------:R-:W-:Y:S01]  /*1200*/  ISETP.GT.U32.AND P5, PT, R47, R35, PT ;  /* 0x000000232f00720c */ /* 0x000fe20003fa4070 */
[----:B------:R-:W-:-:S04]  /*1210*/  IMAD.HI.U32 R20, R24, R38, RZ ;  /* 0x0000002618147227 */ /* 0x000fc800078e00ff */
[----:B------:R-:W-:-:S04]  /*1220*/  IMAD.HI.U32 R25, R24, R40, RZ ;  /* 0x0000002818197227 */ /* 0x000fc800078e00ff */
[----:B------:R-:W-:Y:S01]  /*1230*/  @!P6 IMAD.IADD R32, R32, 0x1, -R47 ;  /* 0x000000012020e824 */ /* 0x000fe200078e0a2f */
[C---:B------:R-:W-:Y:S01]  /*1240*/  ISETP.GT.U32.AND P6, PT, R47.reuse, R36, PT ;  /* 0x000000242f00720c */ /* 0x040fe20003fc4070 */
[----:B------:R-:W-:Y:S02]  /*1250*/  IMAD.MOV R20, RZ, RZ, -R20 ;  /* 0x000000ffff147224 */ /* 0x000fe400078e0a14 */
[----:B------:R-:W-:Y:S02]  /*1260*/  IMAD.MOV R28, RZ, RZ, -R25 ;  /* 0x000000ffff1c7224 */ /* 0x000fe400078e0a19 */
[--C-:B------:R-:W-:Y:S01]  /*1270*/  @!P3 IMAD.IADD R34, R34, 0x1, -R47.reuse ;  /* 0x000000012222b824 */ /* 0x100fe200078e0a2f */
[C---:B------:R-:W-:Y:S01]  /*1280*/  ISETP.GT.U32.AND P3, PT, R47.reuse, R32, PT ;  /* 0x000000202f00720c */ /* 0x040fe20003f64070 */
[----:B------:R-:W-:Y:S02]  /*1290*/  IMAD R25, R47, R20, R38 ;  /* 0x000000142f197224 */ /* 0x000fe400078e0226 */
[----:B------:R-:W-:Y:S01]  /*12a0*/  @!P5 IMAD.IADD R35, R35, 0x1, -R47 ;  /* 0x000000012323d824 */ /* 0x000fe200078e0a2f */
[C---:B------:R-:W-:Y:S01]  /*12b0*/  ISETP.GT.U32.AND P4, PT, R47.reuse, R34, PT ;  /* 0x000000222f00720c */ /* 0x040fe20003f84070 */
[----:B------:R-:W-:Y:S01]  /*12c0*/  IMAD.MOV R38, RZ, RZ, -R33 ;  /* 0x000000ffff267224 */ /* 0x000fe200078e0a21 */
[----:B------:R-:W-:Y:S01]  /*12d0*/  ISETP.GT.U32.AND P5, PT, R47, R25, PT ;  /* 0x000000192f00720c */ /* 0x000fe20003fa4070 */
[----:B------:R-:W-:-:S02]  /*12e0*/  @!P6 IMAD.IADD R36, R36, 0x1, -R47 ;  /* 0x000000012424e824 */ /* 0x000fc400078e0a2f */
[C---:B------:R-:W-:Y:S01]  /*12f0*/  IMAD R33, R47.reuse, R38, R41 ;  /* 0x000000262f217224 */ /* 0x040fe200078e0229 */
[----:B------:R-:W-:Y:S01]  /*1300*/  IABS R41, R46 ;  /* 0x0000002e00297213 */ /* 0x000fe20000000000 */
[C---:B------:R-:W-:Y:S01]  /*1310*/  IMAD R28, R47.reuse, R28, R40 ;  /* 0x0000001c2f1c7224 */ /* 0x040fe200078e0228 */
[C---:B------:R-:W-:Y:S01]  /*1320*/  ISETP.GT.U32.AND P6, PT, R47.reuse, R36, PT ;  /* 0x000000242f00720c */ /* 0x040fe20003fc4070 */
[----:B------:R-:W-:Y:S01]  /*1330*/  @!P3 IMAD.IADD R32, R32, 0x1, -R47 ;  /* 0x000000012020b824 */ /* 0x000fe200078e0a2f */
[----:B------:R-:W-:Y:S01]  /*1340*/  ISETP.GT.U32.AND P3, PT, R47, R39, PT ;  /* 0x000000272f00720c */ /* 0x000fe20003f64070 */
[----:B0-----:R-:W-:Y:S02]  /*1350*/  IMAD.MOV R40, RZ, RZ, -R21 ;  /* 0x000000ffff287224 */ /* 0x001fe400078e0a15 */
[----:B------:R-:W-:-:S04]  /*1360*/  IMAD.HI.U32 R20, R24, R42, RZ ;  /* 0x0000002a18147227 */ /* 0x000fc800078e00ff */
[--C-:B------:R-:W-:Y:S01]  /*1370*/  @!P5 IMAD.IADD R25, R25, 0x1, -R47.reuse ;  /* 0x000000011919d824 */ /* 0x100fe200078e0a2f */
[----:B------:R-:W-:Y:S01]  /*1380*/  ISETP.GT.U32.AND P5, PT, R47, R33, PT ;  /* 0x000000212f00720c */ /* 0x000fe20003fa4070 */
[--C-:B------:R-:W-:Y:S01]  /*1390*/  @!P4 IMAD.IADD R34, R34, 0x1, -R47.reuse ;  /* 0x000000012222c824 */ /* 0x100fe200078e0a2f */
[----:B------:R-:W-:Y:S01]  /*13a0*/  ISETP.GE.AND P4, PT, R43, RZ, PT ;  /* 0x000000ff2b00720c */ /* 0x000fe20003f86270 */
[----:B------:R-:W-:Y:S01]  /*13b0*/  @!P2 IMAD.MOV R30, RZ, RZ, -R30 ;  /* 0x000000ffff1ea224 */ /* 0x000fe200078e0a1e */
[----:B------:R-:W-:Y:S01]  /*13c0*/  ISETP.GT.U32.AND P2, PT, R47, R25, PT ;  /* 0x000000192f00720c */ /* 0x000fe20003f44070 */
[----:B------:R-:W-:Y:S01]  /*13d0*/  @!P3 IMAD.IADD R39, R39, 0x1, -R47 ;  /* 0x000000012727b824 */ /* 0x000fe200078e0a2f */
[----:B------:R-:W-:Y:S01]  /*13e0*/  ISETP.GT.U32.AND P3, PT, R47, R28, PT ;  /* 0x0000001c2f00720c */ /* 0x000fe20003f64070 */
[----:B------:R-:W-:Y:S02]  /*13f0*/  IMAD R43, R40, R49, RZ ;  /* 0x00000031282b7224 */ /* 0x000fe400078e02ff */
[----:B------:R-:W-:-:S02]  /*1400*/  IMAD.MOV R20, RZ, RZ, -R20 ;  /* 0x000000ffff147224 */ /* 0x000fc400078e0a14 */
[----:B------:R-:W-:-:S04]  /*1410*/  IMAD.HI.U32 R40, R24, R41, RZ ;  /* 0x0000002918287227 */ /* 0x000fc800078e00ff */
[--C-:B------:R-:W-:Y:S01]  /*1420*/  @!P5 IMAD.IADD R33, R33, 0x1, -R47.reuse ;  /* 0x000000012121d824 */ /* 0x100fe200078e0a2f */
[C---:B------:R-:W-:Y:S01]  /*1430*/  ISETP.GT.U32.AND P5, PT, R47.reuse, R39, PT ;  /* 0x000000272f00720c */ /* 0x040fe20003fa4070 */
[----:B------:R-:W-:Y:S01]  /*1440*/  @!P6 IMAD.IADD R36, R36, 0x1, -R47 ;  /* 0x000000012424e824 */ /* 0x000fe200078e0a2f */
[----:B------:R-:W-:Y:S01]  /*1450*/  ISETP.GE.AND P6, PT, R44, RZ, PT ;  /* 0x000000ff2c00720c */ /* 0x000fe20003fc6270 */
[C---:B------:R-:W-:Y:S01]  /*1460*/  IMAD R38, R47.reuse, R20, R42 ;  /* 0x000000142f267224 */ /* 0x040fe200078e022a */
[----:B------:R-:W-:Y:S01]  /*1470*/  IABS R44, R52 ;  /* 0x00000034002c7213 */ /* 0x000fe20000000000 */
[----:B------:R-:W-:Y:S01]  /*1480*/  IMAD.MOV R40, RZ, RZ, -R40 ;  /* 0x000000ffff287224 */ /* 0x000fe200078e0a28 */
[----:B------:R-:W-:Y:S01]  /*1490*/  IABS R42, R18 ;  /* 0x00000012002a7213 */ /* 0x000fe20000000000 */
[----:B------:R-:W-:Y:S02]  /*14a0*/  IMAD.MOV.U32 R20, RZ, RZ, RZ ;  /* 0x000000ffff147224 */ /* 0x000fe400078e00ff */
[----:B------:R-:W-:-:S02]  /*14b0*/  IMAD R41, R47, R40, R41 ;  /* 0x000000282f297224 */ /* 0x000fc400078e0229 */
[----:B------:R-:W-:-:S04]  /*14c0*/  IMAD.HI.U32 R20, R21, R43, R20 ;  /* 0x0000002b15147227 */ /* 0x000fc800078e0014 */
[----:B------:R-:W-:Y:S02]  /*14d0*/  IMAD.MOV.U32 R21, RZ, RZ, R44 ;  /* 0x000000ffff157224 */ /* 0x000fe400078e002c */
[--C-:B------:R-:W-:Y:S01]  /*14e0*/  @!P2 IMAD.IADD R25, R25, 0x1, -R47.reuse ;  /* 0x000000011919a824 */ /* 0x100fe200078e0a2f */
[C---:B------:R-:W-:Y:S01]  /*14f0*/  ISETP.GT.U32.AND P2, PT, R47.reuse, R41, PT ;  /* 0x000000292f00720c */ /* 0x040fe20003f44070 */
[----:B------:R-:W-:Y:S01]  /*1500*/  @!P3 IMAD.IADD R28, R28, 0x1, -R47 ;  /* 0x000000011c1cb824 */ /* 0x000fe200078e0a2f */
[----:B------:R-:W-:Y:S01]  /*1510*/  ISETP.GT.U32.AND P3, PT, R47, R38, PT ;  /* 0x000000262f00720c */ /* 0x000fe20003f64070 */
[----:B------:R-:W-:-:S04]  /*1520*/  IMAD.HI.U32 R24, R24, R21, RZ ;  /* 0x0000001518187227 */ /* 0x000fc800078e00ff */
[----:B------:R-:W-:Y:S01]  /*1530*/  @!P5 IMAD.IADD R39, R39, 0x1, -R47 ;  /* 0x000000012727d824 */ /* 0x000fe200078e0a2f */
[----:B------:R-:W-:Y:S01]  /*1540*/  ISETP.GE.AND P5, PT, R48, RZ, PT ;  /* 0x000000ff3000720c */ /* 0x000fe20003fa6270 */
[----:B------:R-:W-:-:S04]  /*1550*/  IMAD.HI.U32 R20, R20, R42, RZ ;  /* 0x0000002a14147227 */ /* 0x000fc800078e00ff */
[----:B------:R-:W-:Y:S02]  /*1560*/  IMAD.MOV R24, RZ, RZ, -R24 ;  /* 0x000000ffff187224 */ /* 0x000fe400078e0a18 */
[----:B------:R-:W-:Y:S02]  /*1570*/  IMAD.MOV R20, RZ, RZ, -R20 ;  /* 0x000000ffff147224 */ /* 0x000fe400078e0a14 */
[----:B------:R-:W-:Y:S01]  /*1580*/  IMAD R40, R47, R24, R21 ;  /* 0x000000182f287224 */ /* 0x000fe200078e0215 */
[----:B------:R-:W-:Y:S01]  /*1590*/  LOP3.LUT R24, R0, 0x7, RZ, 0xc0, !PT ;  /* 0x0000000700187812 */ /* 0x000fe200078ec0ff */
[----:B------:R-:W-:Y:S02]  /*15a0*/  IMAD R42, R49, R20, R42 ;  /* 0x00000014312a7224 */ /* 0x000fe400078e022a */
[--C-:B------:R-:W-:Y:S01]  /*15b0*/  @!P2 IMAD.IADD R41, R41, 0x1, -R47.reuse ;  /* 0x000000012929a824 */ /* 0x100fe200078e0a2f */
[C---:B------:R-:W-:Y:S01]  /*15c0*/  ISETP.GT.U32.AND P2, PT, R47.reuse, R40, PT ;  /* 0x000000282f00720c */ /* 0x040fe20003f44070 */
[----:B------:R-:W-:Y:S01]  /*15d0*/  @!P3 IMAD.IADD R38, R38, 0x1, -R47 ;  /* 0x000000012626b824 */ /* 0x000fe200078e0a2f */
[----:B------:R-:W-:Y:S01]  /*15e0*/  ISETP.GT.U32.AND P3, PT, R47, R28, PT ;  /* 0x0000001c2f00720c */ /* 0x000fe20003f64070 */
[----:B------:R-:W-:Y:S01]  /*15f0*/  @!P5 IMAD.MOV R35, RZ, RZ, -R35 ;  /* 0x000000ffff23d224 */ /* 0x000fe200078e0a23 */
[----:B------:R-:W-:Y:S01]  /*1600*/  ISETP.GT.U32.AND P5, PT, R49, R42, PT ;  /* 0x0000002a3100720c */ /* 0x000fe20003fa4070 */
[----:B------:R-:W-:Y:S01]  /*1610*/  @!P6 IMAD.MOV R34, RZ, RZ, -R34 ;  /* 0x000000ffff22e224 */ /* 0x000fe200078e0a22 */
[C---:B------:R-:W-:Y:S01]  /*1620*/  ISETP.GT.U32.AND P6, PT, R47.reuse, R38, PT ;  /* 0x000000262f00720c */ /* 0x040fe20003fc4070 */
[----:B------:R-:W-:Y:S01]  /*1630*/  @!P4 IMAD.MOV R32, RZ, RZ, -R32 ;  /* 0x000000ffff20c224 */ /* 0x000fe200078e0a20 */
[----:B------:R-:W-:Y:S01]  /*1640*/  ISETP.GT.U32.AND P4, PT, R47, R33, PT ;  /* 0x000000212f00720c */ /* 0x000fe20003f84070 */
[----:B------:R-:W-:-:S02]  /*1650*/  IMAD.SHL.U32 R21, R23, 0x2, RZ ;  /* 0x0000000217157824 */ /* 0x000fc400078e00ff */
[----:B------:R-:W-:Y:S02]  /*1660*/  IMAD.SHL.U32 R23, R0, 0x2, RZ ;  /* 0x0000000200177824 */ /* 0x000fe400078e00ff */
[--C-:B------:R-:W-:Y:S01]  /*1670*/  @!P2 IMAD.IADD R40, R40, 0x1, -R47.reuse ;  /* 0x000000012828a824 */ /* 0x100fe200078e0a2f */
[C---:B------:R-:W-:Y:S01]  /*1680*/  ISETP.GT.U32.AND P2, PT, R47.reuse, R41, PT ;  /* 0x000000292f00720c */ /* 0x040fe20003f44070 */
[----:B------:R-:W-:Y:S01]  /*1690*/  @!P3 IMAD.IADD R28, R28, 0x1, -R47 ;  /* 0x000000011c1cb824 */ /* 0x000fe200078e0a2f */
[----:B------:R-:W-:Y:S01]  /*16a0*/  ISETP.GE.AND P3, PT, R50, RZ, PT ;  /* 0x000000ff3200720c */ /* 0x000fe20003f66270 */
[----:B------:R-:W-:Y:S01]  /*16b0*/  @!P5 IMAD.IADD R42, R42, 0x1, -R49 ;  /* 0x000000012a2ad824 */ /* 0x000fe200078e0a31 */
[----:B------:R-:W-:Y:S01]  /*16c0*/  ISETP.GT.U32.AND P5, PT, R47, R40, PT ;  /* 0x000000282f00720c */ /* 0x000fe20003fa4070 */
[--C-:B------:R-:W-:Y:S01]  /*16d0*/  @!P6 IMAD.IADD R38, R38, 0x1, -R47.reuse ;  /* 0x000000012626e824 */ /* 0x100fe200078e0a2f */
[----:B------:R-:W-:Y:S01]  /*16e0*/  ISETP.NE.U32.AND P6, PT, R22, RZ, PT ;  /* 0x000000ff1600720c */ /* 0x000fe20003fc5070 */
[----:B------:R-:W-:Y:S01]  /*16f0*/  @!P4 IMAD.IADD R33, R33, 0x1, -R47 ;  /* 0x000000012121c824 */ /* 0x000fe200078e0a2f */
[----:B------:R-:W-:Y:S01]  /*1700*/  ISETP.GE.AND P4, PT, R51, RZ, PT ;  /* 0x000000ff3300720c */ /* 0x000fe20003f86270 */
[----:B------:R-:W-:Y:S01]  /*1710*/  @!P1 IMAD.MOV R25, RZ, RZ, -R25 ;  /* 0x000000ffff199224 */ /* 0x000fe200078e0a19 */
[----:B------:R-:W-:Y:S01]  /*1720*/  SEL R20, RZ, 0x110, !P6 ;  /* 0x00000110ff147807 */ /* 0x000fe20007000000 */
[----:B------:R-:W-:Y:S01]  /*1730*/  @!P0 IMAD.MOV R28, RZ, RZ, -R28 ;  /* 0x000000ffff1c8224 */ /* 0x000fe200078e0a1c */
[----:B------:R-:W-:Y:S01]  /*1740*/  ISETP.GE.AND P6, PT, R45, RZ, PT ;  /* 0x000000ff2d00720c */ /* 0x000fe20003fc6270 */
[--C-:B------:R-:W-:Y:S01]  /*1750*/  @!P2 IMAD.IADD R41, R41, 0x1, -R47.reuse ;  /* 0x000000012929a824 */ /* 0x100fe200078e0a2f */
[----:B------:R-:W-:Y:S01]  /*1760*/  LOP3.LUT R21, R20, R21, RZ, 0x3c, !PT ;  /* 0x0000001514157212 */ /* 0x000fe200078e3cff */
[----:B------:R-:W-:Y:S01]  /*1770*/  IMAD.SHL.U32 R20, R0, 0x10, RZ ;  /* 0x0000001000147824 */ /* 0x000fe200078e00ff */
[----:B------:R-:W-:Y:S01]  /*1780*/  ISETP.GE.AND P2, PT, R46, RZ, PT ;  /* 0x000000ff2e00720c */ /* 0x000fe20003f46270 */
[----:B------:R-:W-:Y:S01]  /*1790*/  @!P3 IMAD.MOV R36, RZ, RZ, -R36 ;  /* 0x000000ffff24b224 */ /* 0x000fe200078e0a24 */
[----:B------:R-:W-:Y:S01]  /*17a0*/  ISETP.GE.AND P3, PT, R37, RZ, PT ;  /* 0x000000ff2500720c */ /* 0x000fe20003f66270 */
[----:B------:R-:W-:Y:S01]  /*17b0*/  @!P5 IMAD.IADD R40, R40, 0x1, -R47 ;  /* 0x000000012828d824 */ /* 0x000fe200078e0a2f */
[----:B------:R-:W-:Y:S01]  /*17c0*/  ISETP.GE.AND P5, PT, R52, RZ, PT ;  /* 0x000000ff3400720c */ /* 0x000fe20003fa6270 */
[----:B------:R-:W-:Y:S01]  /*17d0*/  @!P4 IMAD.MOV R39, RZ, RZ, -R39 ;  /* 0x000000ffff27c224 */ /* 0x000fe200078e0a27 */
[----:B------:R-:W-:Y:S01]  /*17e0*/  LOP3.LUT R45, R20, 0x600, RZ, 0xc0, !PT ;  /* 0x00000600142d7812 */ /* 0x000fe200078ec0ff */
[----:B------:R-:W-:Y:S01]  /*17f0*/  IMAD.SHL.U32 R20, R0, 0x8, RZ ;  /* 0x0000000800147824 */ /* 0x000fe200078e00ff */
[----:B------:R-:W-:Y:S01]  /*1800*/  LOP3.LUT R43, R23, 0x10, RZ, 0xc0, !PT ;  /* 0x00000010172b7812 */ /* 0x000fe200078ec0ff */
[----:B------:R-:W-:Y:S01]  /*1810*/  @!P6 IMAD.MOV R33, RZ, RZ, -R33 ;  /* 0x000000ffff21e224 */ /* 0x000fe200078e0a21 */
[----:B------:R-:W-:Y:S01]  /*1820*/  ISETP.NE.AND P1, PT, RZ, c[0x0][0x17c], PT ;  /* 0x00005f00ff007a0c */ /* 0x000fe20003f25270 */
[----:B------:R-:W-:Y:S01]  /*1830*/  IMAD R44, R24, 0x40, R45 ;  /* 0x00000040182c7824 */ /* 0x000fe200078e022d */
[----:B------:R-:W-:Y:S01]  /*1840*/  LEA.HI R43, R22, R43, RZ, 0x1e ;  /* 0x0000002b162b7211 */ /* 0x000fe200078ff0ff */
[----:B------:R-:W-:Y:S01]  /*1850*/  IMAD R24, R24, 0x110, RZ ;  /* 0x0000011018187824 */ /* 0x000fe200078e02ff */
[----:B------:R-:W-:Y:S01]  /*1860*/  ISETP.GT.U32.AND P4, PT, R49, R42, PT ;  /* 0x0000002a3100720c */ /* 0x000fe20003f84070 */
[----:B------:R-:W-:Y:S01]  /*1870*/  @!P3 IMAD.MOV R38, RZ, RZ, -R38 ;  /* 0x000000ffff26b224 */ /* 0x000fe200078e0a26 */
[----:B------:R-:W-:Y:S01]  /*1880*/  ISETP.NE.AND P0, PT, RZ, c[0x0][0x178], PT ;  /* 0x00005e00ff007a0c */ /* 0x000fe20003f05270 */
[----:B------:R-:W-:Y:S01]  /*1890*/  @!P5 IMAD.MOV R40, RZ, RZ, -R40 ;  /* 0x000000ffff28d224 */ /* 0x000fe200078e0a28 */
[----:B------:R-:W-:Y:S01]  /*18a0*/  LOP3.LUT R43, R24, R43, RZ, 0x3c, !PT ;  /* 0x0000002b182b7212 */ /* 0x000fe200078e3cff */
[----:B------:R-:W-:Y:S01]  /*18b0*/  @!P2 IMAD.MOV R41, RZ, RZ, -R41 ;  /* 0x000000ffff29a224 */ /* 0x000fe200078e0a29 */
[----:B------:R-:W-:Y:S01]  /*18c0*/  LOP3.LUT R24, RZ, c[0x0][0x17c], RZ, 0x33, !PT ;  /* 0x00005f00ff187a12 */ /* 0x000fe200078e33ff */
[----:B------:R-:W-:Y:S01]  /*18d0*/  IMAD.SHL.U32 R173, R173, 0x20, RZ ;  /* 0x00000020adad7824 */ /* 0x000fe200078e00ff */
[----:B------:R-:W-:Y:S01]  /*18e0*/  LOP3.LUT R22, R23, 0x1fe, RZ, 0xc0, !PT ;  /* 0x000001fe17167812 */ /* 0x000fe200078ec0ff */
[----:B------:R-:W-:Y:S01]  /*18f0*/  IMAD.SHL.U32 R172, R172, 0x20, RZ ;  /* 0x00000020acac7824 */ /* 0x000fe200078e00ff */
[C---:B------:R-:W-:Y:S01]  /*1900*/  SEL R25, R24.reuse, R25, !P1 ;  /* 0x0000001918197207 */ /* 0x040fe20004800000 */
[----:B------:R-:W-:Y:S01]  /*1910*/  IMAD R175, R121, c[0x0][0x18c], RZ ;  /* 0x0000630079af7a24 */ /* 0x000fe200078e02ff */
[----:B------:R-:W-:Y:S01]  /*1920*/  SEL R27, R24, R27, !P1 ;  /* 0x0000001b181b7207 */ /* 0x000fe20004800000 */
[----:B------:R-:W-:Y:S01]  /*1930*/  @!P4 IMAD.IADD R42, R42, 0x1, -R49 ;  /* 0x000000012a2ac824 */ /* 0x000fe200078e0a31 */
[C---:B------:R-:W-:Y:S01]  /*1940*/  SEL R29, R24.reuse, R29, !P1 ;  /* 0x0000001d181d7207 */ /* 0x040fe20004800000 */
[----:B------:R-:W-:Y:S01]  /*1950*/  IMAD R25, R25, c[0x0][0x190], RZ ;  /* 0x0000640019197a24 */ /* 0x000fe200078e02ff */
[C---:B------:R-:W-:Y:S01]  /*1960*/  SEL R26, R24.reuse, R26, !P1 ;  /* 0x0000001a181a7207 */ /* 0x040fe20004800000 */
[----:B------:R-:W-:Y:S01]  /*1970*/  IMAD R27, R27, c[0x0][0x190], RZ ;  /* 0x000064001b1b7a24 */ /* 0x000fe200078e02ff */
[C---:B------:R-:W-:Y:S01]  /*1980*/  SEL R28, R24.reuse, R28, !P1 ;  /* 0x0000001c181c7207 */ /* 0x040fe20004800000 */
[----:B------:R-:W-:Y:S01]  /*1990*/  IMAD R29, R29, c[0x0][0x190], RZ ;  /* 0x000064001d1d7a24 */ /* 0x000fe200078e02ff */
[----:B------:R-:W-:Y:S01]  /*19a0*/  SEL R31, R24, R31, !P1 ;  /* 0x0000001f181f7207 */ /* 0x000fe20004800000 */
[----:B------:R-:W-:Y:S01]  /*19b0*/  IMAD R26, R26, c[0x0][0x190], RZ ;  /* 0x000064001a1a7a24 */ /* 0x000fe200078e02ff */
[----:B------:R-:W-:Y:S01]  /*19c0*/  SEL R30, R24, R30, !P1 ;  /* 0x0000001e181e7207 */ /* 0x000fe20004800000 */
        /* <DEDUP_REMOVED lines=17> */
[----:B------:R-:W-:Y:S01]  /*1ae0*/  SEL R24, R24, R41, !P1 ;  /* 0x0000002918187207 */ /* 0x000fe20004800000 */
[----:B------:R-:W-:Y:S01]  /*1af0*/  IMAD R39, R39, c[0x0][0x190], RZ ;  /* 0x0000640027277a24 */ /* 0x000fe200078e02ff */
[----:B------:R-:W-:Y:S01]  /*1b00*/  ISETP.GE.AND P1, PT, R18, RZ, PT ;  /* 0x000000ff1200720c */ /* 0x000fe20003f26270 */
[----:B------:R-:W-:Y:S01]  /*1b10*/  IMAD R40, R40, c[0x0][0x190], RZ ;  /* 0x0000640028287a24 */ /* 0x000fe200078e02ff */
[----:B------:R-:W-:Y:S01]  /*1b20*/  LEA R184, P3, R25, c[0x0][0x168], 0x1 ;  /* 0x00005a0019b87a11 */ /* 0x000fe200078608ff */
[----:B------:R-:W-:Y:S01]  /*1b30*/  IMAD R24, R24, c[0x0][0x190], RZ ;  /* 0x0000640018187a24 */ /* 0x000fe200078e02ff */
[----:B------:R-:W-:-:S02]  /*1b40*/  LEA R182, P4, R27, c[0x0][0x168], 0x1 ;  /* 0x00005a001bb67a11 */ /* 0x000fc400078808ff */
[----:B------:R-:W-:Y:S02]  /*1b50*/  LEA.HI.X.SX32 R185, R25, c[0x0][0x16c], 0x1, P3 ;  /* 0x00005b0019b97a11 */ /* 0x000fe400018f0eff */
[----:B------:R-:W-:Y:S02]  /*1b60*/  LEA.HI.X.SX32 R183, R27, c[0x0][0x16c], 0x1, P4 ;  /* 0x00005b001bb77a11 */ /* 0x000fe400020f0eff */
[----:B------:R-:W-:Y:S02]  /*1b70*/  LEA R180, P5, R29, c[0x0][0x168], 0x1 ;  /* 0x00005a001db47a11 */ /* 0x000fe400078a08ff */
[----:B------:R-:W-:Y:S01]  /*1b80*/  LEA R152, P6, R26, c[0x0][0x168], 0x1 ;  /* 0x00005a001a987a11 */ /* 0x000fe200078c08ff */
[----:B------:R-:W-:Y:S01]  /*1b90*/  @!P1 IMAD.MOV R42, RZ, RZ, -R42 ;  /* 0x000000ffff2a9224 */ /* 0x000fe200078e0a2a */
[----:B------:R-:W-:Y:S02]  /*1ba0*/  @!P0 LOP3.LUT R42, RZ, c[0x0][0x178], RZ, 0x33, !PT ;  /* 0x00005e00ff2a8a12 */ /* 0x000fe400078e33ff */
[----:B------:R-:W-:-:S02]  /*1bb0*/  LEA R154, P0, R28, c[0x0][0x168], 0x1 ;  /* 0x00005a001c9a7a11 */ /* 0x000fc400078008ff */
[----:B------:R-:W-:Y:S01]  /*1bc0*/  LEA R142, P1, R31, c[0x0][0x168], 0x1 ;  /* 0x00005a001f8e7a11 */ /* 0x000fe200078208ff */
[----:B------:R-:W-:Y:S01]  /*1bd0*/  IMAD R42, R42, c[0x0][0x184], RZ ;  /* 0x000061002a2a7a24 */ /* 0x000fe200078e02ff */
[----:B------:R-:W-:Y:S02]  /*1be0*/  LEA R146, P3, R32, c[0x0][0x168], 0x1 ;  /* 0x00005a0020927a11 */ /* 0x000fe400078608ff */
[----:B------:R-:W-:Y:S02]  /*1bf0*/  LEA R148, P4, R33, c[0x0][0x168], 0x1 ;  /* 0x00005a0021947a11 */ /* 0x000fe400078808ff */
[----:B------:R-:W-:Y:S02]  /*1c00*/  LEA R186, P2, R42, c[0x0][0x160], 0x1 ;  /* 0x000058002aba7a11 */ /* 0x000fe400078408ff */
[----:B------:R-:W-:Y:S02]  /*1c10*/  LOP3.LUT R23, R20, 0x30, R23, 0x48, !PT ;  /* 0x0000003014177812 */ /* 0x000fe400078e4817 */
[----:B------:R-:W-:-:S02]  /*1c20*/  LEA.HI.X.SX32 R187, R42, c[0x0][0x164], 0x1, P2 ;  /* 0x000059002abb7a11 */ /* 0x000fc400010f0eff */
[----:B------:R-:W-:Y:S01]  /*1c30*/  LEA R144, P2, R30, c[0x0][0x168], 0x1 ;  /* 0x00005a001e907a11 */ /* 0x000fe200078408ff */
[----:B------:R-:W-:Y:S01]  /*1c40*/  IMAD.IADD R23, R23, 0x1, R44 ;  /* 0x0000000117177824 */ /* 0x000fe200078e022c */
[----:B------:R-:W-:Y:S02]  /*1c50*/  LEA.HI.X.SX32 R181, R29, c[0x0][0x16c], 0x1, P5 ;  /* 0x00005b001db57a11 */ /* 0x000fe400028f0eff */
[----:B------:R-:W-:Y:S02]  /*1c60*/  LEA.HI.X.SX32 R153, R26, c[0x0][0x16c], 0x1, P6 ;  /* 0x00005b001a997a11 */ /* 0x000fe400030f0eff */
[----:B------:R-:W-:Y:S02]  /*1c70*/  LEA.HI.X.SX32 R155, R28, c[0x0][0x16c], 0x1, P0 ;  /* 0x00005b001c9b7a11 */ /* 0x000fe400000f0eff */
[----:B------:R-:W-:Y:S02]  /*1c80*/  LEA.HI.X.SX32 R143, R31, c[0x0][0x16c], 0x1, P1 ;  /* 0x00005b001f8f7a11 */ /* 0x000fe400008f0eff */
[----:B------:R-:W-:-:S02]  /*1c90*/  LEA.HI.X.SX32 R145, R30, c[0x0][0x16c], 0x1, P2 ;  /* 0x00005b001e917a11 */ /* 0x000fc400010f0eff */
[----:B------:R-:W-:Y:S02]  /*1ca0*/  LEA.HI.X.SX32 R147, R32, c[0x0][0x16c], 0x1, P3 ;  /* 0x00005b0020937a11 */ /* 0x000fe400018f0eff */
[----:B------:R-:W-:Y:S02]  /*1cb0*/  LEA.HI.X.SX32 R149, R33, c[0x0][0x16c], 0x1, P4 ;  /* 0x00005b0021957a11 */ /* 0x000fe400020f0eff */
[----:B------:R-:W-:Y:S02]  /*1cc0*/  SHF.R.U32.HI R37, RZ, 0x2, R0 ;  /* 0x00000002ff257819 */ /* 0x000fe40000011600 */
[----:B------:R-:W-:Y:S02]  /*1cd0*/  LOP3.LUT R120, R43, 0x800, R120, 0xf8, !PT ;  /* 0x000008002b787812 */ /* 0x000fe400078ef878 */
[----:B------:R-:W-:Y:S02]  /*1ce0*/  LEA R150, P5, R34, c[0x0][0x168], 0x1 ;  /* 0x00005a0022967a11 */ /* 0x000fe400078a08ff */
[----:B------:R-:W-:-:S02]  /*1cf0*/  LEA R132, P6, R35, c[0x0][0x168], 0x1 ;  /* 0x00005a0023847a11 */ /* 0x000fc400078c08ff */
[----:B------:R-:W-:Y:S02]  /*1d00*/  LEA R134, P0, R36, c[0x0][0x168], 0x1 ;  /* 0x00005a0024867a11 */ /* 0x000fe400078008ff */
[----:B------:R-:W-:Y:S02]  /*1d10*/  LEA R136, P1, R38, c[0x0][0x168], 0x1 ;  /* 0x00005a0026887a11 */ /* 0x000fe400078208ff */
[----:B------:R-:W-:Y:S02]  /*1d20*/  LEA R138, P2, R39, c[0x0][0x168], 0x1 ;  /* 0x00005a00278a7a11 */ /* 0x000fe400078408ff */
[----:B------:R-:W-:Y:S02]  /*1d30*/  LEA R140, P3, R40, c[0x0][0x168], 0x1 ;  /* 0x00005a00288c7a11 */ /* 0x000fe400078608ff */
[----:B------:R-:W-:Y:S02]  /*1d40*/  LEA R122, P4, R24, c[0x0][0x168], 0x1 ;  /* 0x00005a00187a7a11 */ /* 0x000fe400078808ff */
[----:B------:R-:W-:-:S02]  /*1d50*/  LOP3.LUT R22, R22, 0x30, R37, 0x78, !PT ;  /* 0x0000003016167812 */ /* 0x000fc400078e7825 */
[C---:B------:R-:W-:Y:S02]  /*1d60*/  LOP3.LUT R174, R21.reuse, 0x20, RZ, 0x3c, !PT ;  /* 0x0000002015ae7812 */ /* 0x040fe400078e3cff */
[C---:B------:R-:W-:Y:S02]  /*1d70*/  LOP3.LUT R176, R21.reuse, 0x40, RZ, 0x3c, !PT ;  /* 0x0000004015b07812 */ /* 0x040fe400078e3cff */
[----:B------:R-:W-:Y:S02]  /*1d80*/  LOP3.LUT R177, R21, 0x60, RZ, 0x3c, !PT ;  /* 0x0000006015b17812 */ /* 0x000fe400078e3cff */
[----:B------:R-:W-:Y:S02]  /*1d90*/  LOP3.LUT R178, R120, 0x40, RZ, 0x3c, !PT ;  /* 0x0000004078b27812 */ /* 0x000fe400078e3cff */
[----:B------:R-:W-:Y:S02]  /*1da0*/  LEA.HI.X.SX32 R151, R34, c[0x0][0x16c], 0x1, P5 ;  /* 0x00005b0022977a11 */ /* 0x000fe400028f0eff */
[----:B------:R-:W-:-:S02]  /*1db0*/  LEA.HI.X.SX32 R133, R35, c[0x0][0x16c], 0x1, P6 ;  /* 0x00005b0023857a11 */ /* 0x000fc400030f0eff */
[----:B------:R-:W-:Y:S02]  /*1dc0*/  LEA.HI.X.SX32 R135, R36, c[0x0][0x16c], 0x1, P0 ;  /* 0x00005b0024877a11 */ /* 0x000fe400000f0eff */
[----:B------:R-:W-:Y:S02]  /*1dd0*/  LEA.HI.X.SX32 R137, R38, c[0x0][0x16c], 0x1, P1 ;  /* 0x00005b0026897a11 */ /* 0x000fe400008f0eff */
[----:B------:R-:W-:Y:S02]  /*1de0*/  LEA.HI.X.SX32 R139, R39, c[0x0][0x16c], 0x1, P2 ;  /* 0x00005b00278b7a11 */ /* 0x000fe400010f0eff */
[----:B------:R-:W-:Y:S02]  /*1df0*/  LEA.HI.X.SX32 R141, R40, c[0x0][0x16c], 0x1, P3 ;  /* 0x00005b00288d7a11 */ /* 0x000fe400018f0eff */
[----:B------:R-:W-:Y:S02]  /*1e00*/  LEA.HI.X.SX32 R123, R24, c[0x0][0x16c], 0x1, P4 ;  /* 0x00005b00187b7a11 */ /* 0x000fe400020f0eff */
.L_x_2:
[----:B------:R-:W-:Y:S01]  /*1e10*/  ISETP.GE.AND P0, PT, R2, UR4, PT ;  /* 0x0000000402007c0c */ /* 0x000fe2000bf06270 */
[----:B------:R-:W-:Y:S01]  /*1e20*/  IMAD.WIDE R40, R156, 0x2, R186 ;  /* 0x000000029c287825 */ /* 0x000fe200078e02ba */
[----:B------:R-:W-:-:S02]  /*1e30*/  ISETP.GE.AND P1, PT, R3, UR4, PT ;  /* 0x0000000403007c0c */ /* 0x000fc4000bf26270 */
[----:B------:R-:W-:Y:S01]  /*1e40*/  PRMT R34, RZ, 0x7610, R34 ;  /* 0x00007610ff227816 */ /* 0x000fe20000000022 */
[----:B------:R-:W-:Y:S01]  /*1e50*/  IMAD.WIDE R30, R171, 0x2, R186 ;  /* 0x00000002ab1e7825 */ /* 0x000fe200078e02ba */
[----:B------:R-:W-:Y:S02]  /*1e60*/  PRMT R37, RZ, 0x7610, R37 ;  /* 0x00007610ff257816 */ /* 0x000fe40000000025 */
[----:B------:R-:W-:Y:S01]  /*1e70*/  ISETP.GE.AND P2, PT, R4, UR4, PT ;  /* 0x0000000404007c0c */ /* 0x000fe2000bf46270 */
[----:B------:R-:W-:Y:S01]  /*1e80*/  IMAD.WIDE R26, R170, 0x2, R186 ;  /* 0x00000002aa1a7825 */ /* 0x000fe200078e02ba */
[----:B------:R-:W-:Y:S02]  /*1e90*/  ISETP.GE.AND P3, PT, R5, UR4, PT ;  /* 0x0000000405007c0c */ /* 0x000fe4000bf66270 */
[----:B------:R-:W-:Y:S01]  /*1ea0*/  PRMT R35, RZ, 0x7610, R35 ;  /* 0x00007610ff237816 */ /* 0x000fe20000000023 */
[----:B------:R0:W2:Y:S01]  /*1eb0*/  @!P0 LDG.E.U16 R34, [R40.64] ;  /* 0x0000000628228981 */ /* 0x0000a2000c1e1500 */
[----:B------:R-:W-:-:S02]  /*1ec0*/  ISETP.GE.AND P0, PT, R7, UR4, PT ;  /* 0x0000000407007c0c */ /* 0x000fc4000bf06270 */
[----:B------:R-:W-:Y:S01]  /*1ed0*/  ISETP.GE.AND P4, PT, R6, UR4, PT ;  /* 0x0000000406007c0c */ /* 0x000fe2000bf86270 */
[----:B------:R1:W3:Y:S01]  /*1ee0*/  @!P1 LDG.E.U16 R37, [R30.64] ;  /* 0x000000061e259981 */ /* 0x0002e2000c1e1500 */
[----:B------:R-:W-:Y:S01]  /*1ef0*/  ISETP.GE.AND P1, PT, R8, UR4, PT ;  /* 0x0000000408007c0c */ /* 0x000fe2000bf26270 */
[----:B------:R-:W-:Y:S01]  /*1f00*/  IMAD.WIDE R32, R169, 0x2, R186 ;  /* 0x00000002a9207825 */ /* 0x000fe200078e02ba */
[----:B------:R-:W-:Y:S01]  /*1f10*/  PRMT R36, RZ, 0x7610, R36 ;  /* 0x00007610ff247816 */ /* 0x000fe20000000024 */
[----:B------:R4:W5:Y:S01]  /*1f20*/  @!P2 LDG.E.U16 R35, [R26.64] ;  /* 0x000000061a23a981 */ /* 0x000962000c1e1500 */
[----:B------:R-:W-:Y:S01]  /*1f30*/  PRMT R39, RZ, 0x7610, R39 ;  /* 0x00007610ff277816 */ /* 0x000fe20000000027 */
[----:B------:R-:W-:Y:S01]  /*1f40*/  IMAD.WIDE R24, R167, 0x2, R186 ;  /* 0x00000002a7187825 */ /* 0x000fe200078e02ba */
[----:B0-----:R-:W-:Y:S02]  /*1f50*/  PRMT R41, RZ, 0x7610, R41 ;  /* 0x00007610ff297816 */ /* 0x001fe40000000029 */
[----:B------:R0:W3:Y:S01]  /*1f60*/  @!P3 LDG.E.U16 R36, [R32.64] ;  /* 0x000000062024b981 */ /* 0x0000e2000c1e1500 */
[----:B----4-:R-:W-:-:S03]  /*1f70*/  IMAD.WIDE R26, R166, 0x2, R186 ;  /* 0x00000002a61a7825 */ /* 0x010fc600078e02ba */
[----:B------:R4:W3:Y:S01]  /*1f80*/  @!P0 LDG.E.U16 R39, [R24.64] ;  /* 0x0000000618278981 */ /* 0x0008e2000c1e1500 */
[----:B------:R-:W-:Y:S02]  /*1f90*/  PRMT R38, RZ, 0x7610, R38 ;  /* 0x00007610ff267816 */ /* 0x000fe40000000026 */
[----:B------:R-:W-:Y:S01]  /*1fa0*/  ISETP.GE.AND P2, PT, R9, UR4, PT ;  /* 0x0000000409007c0c */ /* 0x000fe2000bf46270 */
[----:B------:R0:W3:Y:S01]  /*1fb0*/  @!P1 LDG.E.U16 R41, [R26.64] ;  /* 0x000000061a299981 */ /* 0x0000e2000c1e1500 */
[----:B------:R-:W-:Y:S01]  /*1fc0*/  ISETP.GE.AND P3, PT, R10, UR4, PT ;  /* 0x000000040a007c0c */ /* 0x000fe2000bf66270 */
[----:B------:R-:W-:Y:S01]  /*1fd0*/  IMAD.WIDE R28, R168, 0x2, R186 ;  /* 0x00000002a81c7825 */ /* 0x000fe200078e02ba */
[----:B------:R-:W-:Y:S02]  /*1fe0*/  ISETP.GE.AND P0, PT, R11, UR4, PT ;  /* 0x000000040b007c0c */ /* 0x000fe4000bf06270 */
[----:B------:R-:W-:Y:S02]  /*1ff0*/  ISETP.GE.AND P1, PT, R12, UR4, PT ;  /* 0x000000040c007c0c */ /* 0x000fe4000bf26270 */
[----:B------:R4:W3:Y:S01]  /*2000*/  @!P4 LDG.E.U16 R38, [R28.64] ;  /* 0x000000061c26c981 */ /* 0x0008e2000c1e1500 */
[----:B------:R-:W-:Y:S01]  /*2010*/  PRMT R40, RZ, 0x7610, R40 ;  /* 0x00007610ff287816 */ /* 0x000fe20000000028 */
[----:B-1----:R-:W-:Y:S01]  /*2020*/  IMAD.WIDE R30, R165, 0x2, R186 ;  /* 0x00000002a51e7825 */ /* 0x002fe200078e02ba */
[----:B------:R-:W-:-:S02]  /*2030*/  PRMT R42, RZ, 0x7610, R42 ;  /* 0x00007610ff2a7816 */ /* 0x000fc4000000002a */
[----:B------:R-:W-:Y:S01]  /*2040*/  ISETP.GE.AND P4, PT, R13, UR4, PT ;  /* 0x000000040d007c0c */ /* 0x000fe2000bf86270 */
[----:B0-----:R-:W-:Y:S01]  /*2050*/  IMAD.WIDE R32, R164, 0x2, R186 ;  /* 0x00000002a4207825 */ /* 0x001fe200078e02ba */
[----:B------:R-:W-:Y:S01]  /*2060*/  PRMT R43, RZ, 0x7610, R43 ;  /* 0x00007610ff2b7816 */ /* 0x000fe2000000002b */
[----:B------:R0:W5:Y:S01]  /*2070*/  @!P2 LDG.E.U16 R40, [R30.64] ;  /* 0x000000061e28a981 */ /* 0x000162000c1e1500 */
[----:B------:R-:W-:Y:S01]  /*2080*/  PRMT R45, RZ, 0x7610, R45 ;  /* 0x00007610ff2d7816 */ /* 0x000fe2000000002d */
[----:B----4-:R-:W-:-:S04]  /*2090*/  IMAD.WIDE R24, R163, 0x2, R186 ;  /* 0x00000002a3187825 */ /* 0x010fc800078e02ba */
[----:B------:R-:W-:Y:S01]  /*20a0*/  IMAD.WIDE R28, R162, 0x2, R186 ;  /* 0x00000002a21c7825 */ /* 0x000fe200078e02ba */
[----:B------:R1:W4:Y:S01]  /*20b0*/  @!P3 LDG.E.U16 R42, [R32.64] ;  /* 0x00000006202ab981 */ /* 0x000322000c1e1500 */
[----:B------:R-:W-:Y:S02]  /*20c0*/  PRMT R44, RZ, 0x7610, R44 ;  /* 0x00007610ff2c7816 */ /* 0x000fe4000000002c */
[----:B------:R-:W-:Y:S01]  /*20d0*/  ISETP.GE.AND P2, PT, R15, UR4, PT ;  /* 0x000000040f007c0c */ /* 0x000fe2000bf46270 */
[----:B------:R1:W5:Y:S01]  /*20e0*/  @!P0 LDG.E.U16 R43, [R24.64] ;  /* 0x00000006182b8981 */ /* 0x000362000c1e1500 */
[----:B------:R-:W-:Y:S01]  /*20f0*/  ISETP.GE.AND P0, PT, R14, UR4, PT ;  /* 0x000000040e007c0c */ /* 0x000fe2000bf06270 */
[--C-:B------:R-:W-:Y:S01]  /*2100*/  IMAD.WIDE R46, R161, 0x2, R186.reuse ;  /* 0x00000002a12e7825 */ /* 0x100fe200078e02ba */
[----:B------:R-:W-:Y:S01]  /*2110*/  ISETP.GE.AND P3, PT, R17, UR4, PT ;  /* 0x0000000411007c0c */ /* 0x000fe2000bf66270 */
[----:B------:R1:W5:Y:S01]  /*2120*/  @!P1 LDG.E.U16 R45, [R28.64] ;  /* 0x000000061c2d9981 */ /* 0x000362000c1e1500 */
[----:B------:R-:W-:Y:S01]  /*2130*/  ISETP.GE.AND P1, PT, R16, UR4, PT ;  /* 0x0000000410007c0c */ /* 0x000fe2000bf26270 */
[----:B0-----:R-:W-:Y:S01]  /*2140*/  IMAD.WIDE R30, R160, 0x2, R186 ;  /* 0x00000002a01e7825 */ /* 0x001fe200078e02ba */
[----:B------:R-:W-:Y:S01]  /*2150*/  PRMT R48, RZ, 0x7610, R48 ;  /* 0x00007610ff307816 */ /* 0x000fe20000000030 */
[----:B------:R0:W5:Y:S01]  /*2160*/  @!P4 LDG.E.U16 R44, [R46.64] ;  /* 0x000000062e2cc981 */ /* 0x000162000c1e1500 */
[----:B------:R-:W-:Y:S01]  /*2170*/  PRMT R49, RZ, 0x7610, R49 ;  /* 0x00007610ff317816 */ /* 0x000fe20000000031 */
[----:B-1----:R-:W-:Y:S01]  /*2180*/  IMAD.WIDE R32, R159, 0x2, R186 ;  /* 0x000000029f207825 */ /* 0x002fe200078e02ba */
[----:B------:R-:W-:-:S03]  /*2190*/  PRMT R51, RZ, 0x7610, R51 ;  /* 0x00007610ff337816 */ /* 0x000fc60000000033 */
[----:B------:R-:W-:Y:S01]  /*21a0*/  IMAD.WIDE R26, R158, 0x2, R186 ;  /* 0x000000029e1a7825 */ /* 0x000fe200078e02ba */
[----:B------:R1:W5:Y:S01]  /*21b0*/  @!P0 LDG.E.U16 R48, [R30.64] ;  /* 0x000000061e308981 */ /* 0x000362000c1e1500 */
[----:B0-----:R-:W-:Y:S02]  /*21c0*/  PRMT R46, RZ, 0x7610, R46 ;  /* 0x00007610ff2e7816 */ /* 0x001fe4000000002e */
[----:B------:R-:W-:Y:S01]  /*21d0*/  IMAD.WIDE R24, R157, 0x2, R186 ;  /* 0x000000029d187825 */ /* 0x000fe200078e02ba */
[----:B------:R0:W5:Y:S04]  /*21e0*/  @!P2 LDG.E.U16 R49, [R32.64] ;  /* 0x000000062031a981 */ /* 0x000168000c1e1500 */
[----:B------:R0:W5:Y:S04]  /*21f0*/  @!P1 LDG.E.U16 R51, [R26.64] ;  /* 0x000000061a339981 */ /* 0x000168000c1e1500 */
[----:B------:R0:W5:Y:S04]  /*2200*/  @!P3 LDG.E.U16 R46, [R24.64] ;  /* 0x00000006182eb981 */ /* 0x000168000c1e1500 */
[----:B------:R-:W-:Y:S01]  /*2210*/  BAR.SYNC.DEFER_BLOCKING 0x0 ;  /* 0x0000000000007b1d */ /* 0x000fe20000010000 */
[----:B------:R-:W-:Y:S01]  /*2220*/  ISETP.GE.AND P4, PT, R121, UR4, PT ;  /* 0x0000000479007c0c */ /* 0x000fe2000bf86270 */
[----:B------:R-:W-:Y:S01]  /*2230*/  IMAD.WIDE R28, R175, 0x2, R122 ;  /* 0x00000002af1c7825 */ /* 0x000fe200078e027a */
[----:B------:R-:W-:-:S02]  /*2240*/  PRMT R47, RZ, 0x7610, R47 ;  /* 0x00007610ff2f7816 */ /* 0x000fc4000000002f */
[----:B------:R-:W-:Y:S01]  /*2250*/  PRMT R53, RZ, 0x7610, R53 ;  /* 0x00007610ff357816 */ /* 0x000fe20000000035 */
[C---:B0-----:R-:W-:Y:S01]  /*2260*/  IMAD.WIDE R24, R175.reuse, 0x2, R140 ;  /* 0x00000002af187825 */ /* 0x041fe200078e028c */
[----:B------:R-:W-:Y:S02]  /*2270*/  PRMT R55, RZ, 0x7610, R55 ;  /* 0x00007610ff377816 */ /* 0x000fe40000000037 */
[----:B------:R-:W-:Y:S01]  /*2280*/  PRMT R125, RZ, 0x7610, R125 ;  /* 0x00007610ff7d7816 */ /* 0x000fe2000000007d */
[C---:B------:R-:W-:Y:S01]  /*2290*/  IMAD.WIDE R26, R175.reuse, 0x2, R138 ;  /* 0x00000002af1a7825 */ /* 0x040fe200078e028a */
[----:B------:R-:W-:Y:S02]  /*22a0*/  PRMT R127, RZ, 0x7610, R127 ;  /* 0x00007610ff7f7816 */ /* 0x000fe4000000007f */
[----:B------:R-:W-:Y:S01]  /*22b0*/  PRMT R129, RZ, 0x7610, R129 ;  /* 0x00007610ff817816 */ /* 0x000fe20000000081 */
[----:B-1----:R-:W-:-:S04]  /*22c0*/  IMAD.WIDE R30, R175, 0x2, R134 ;  /* 0x00000002af1e7825 */ /* 0x002fc800078e0286 */
[C---:B------:R-:W-:Y:S01]  /*22d0*/  IMAD.WIDE R32, R175.reuse, 0x2, R132 ;  /* 0x00000002af207825 */ /* 0x040fe200078e0284 */
[----:B------:R0:W5:Y:S01]  /*22e0*/  @!P4 LDG.E.U16 R47, [R28.64] ;  /* 0x000000061c2fc981 */ /* 0x000162000c1e1500 */
[----:B------:R-:W-:Y:S02]  /*22f0*/  PRMT R131, RZ, 0x7610, R131 ;  /* 0x00007610ff837816 */ /* 0x000fe40000000083 */
[----:B------:R-:W-:Y:S01]  /*2300*/  PRMT R189, RZ, 0x7610, R189 ;  /* 0x00007610ffbd7816 */ /* 0x000fe200000000bd */
[----:B------:R1:W5:Y:S01]  /*2310*/  @!P4 LDG.E.U16 R53, [R24.64] ;  /* 0x000000061835c981 */ /* 0x000362000c1e1500 */
[----:B------:R-:W-:Y:S02]  /*2320*/  PRMT R191, RZ, 0x7610, R191 ;  /* 0x00007610ffbf7816 */ /* 0x000fe400000000bf */
[----:B------:R-:W-:Y:S01]  /*2330*/  PRMT R193, RZ, 0x7610, R193 ;  /* 0x00007610ffc17816 */ /* 0x000fe200000000c1 */
[----:B------:R1:W5:Y:S01]  /*2340*/  @!P4 LDG.E.U16 R55, [R26.64] ;  /* 0x000000061a37c981 */ /* 0x000362000c1e1500 */
[----:B0-----:R-:W-:Y:S01]  /*2350*/  IMAD.WIDE R28, R175, 0x2, R136 ;  /* 0x00000002af1c7825 */ /* 0x001fe200078e0288 */
[----:B------:R-:W-:-:S02]  /*2360*/  PRMT R195, RZ, 0x7610, R195 ;  /* 0x00007610ffc37816 */ /* 0x000fc400000000c3 */
[----:B------:R0:W5:Y:S01]  /*2370*/  @!P4 LDG.E.U16 R127, [R30.64] ;  /* 0x000000061e7fc981 */ /* 0x000162000c1e1500 */
[----:B-1----:R-:W-:-:S03]  /*2380*/  IMAD.WIDE R24, R175, 0x2, R150 ;  /* 0x00000002af187825 */ /* 0x002fc600078e0296 */
[----:B------:R1:W5:Y:S01]  /*2390*/  @!P4 LDG.E.U16 R125, [R28.64] ;  /* 0x000000061c7dc981 */ /* 0x000362000c1e1500 */
[----:B------:R-:W-:-:S03]  /*23a0*/  IMAD.WIDE R26, R175, 0x2, R148 ;  /* 0x00000002af1a7825 */ /* 0x000fc600078e0294 */
[----:B------:R1:W5:Y:S01]  /*23b0*/  @!P4 LDG.E.U16 R129, [R32.64] ;  /* 0x000000062081c981 */ /* 0x000362000c1e1500 */
[C---:B0-----:R-:W-:Y:S01]  /*23c0*/  IMAD.WIDE R30, R175.reuse, 0x2, R144 ;  /* 0x00000002af1e7825 */ /* 0x041fe200078e0290 */
[----:B------:R-:W-:Y:S02]  /*23d0*/  PRMT R197, RZ, 0x7610, R197 ;  /* 0x00007610ffc57816 */ /* 0x000fe400000000c5 */
[----:B------:R0:W5:Y:S01]  /*23e0*/  @!P4 LDG.E.U16 R131, [R24.64] ;  /* 0x000000061883c981 */ /* 0x000162000c1e1500 */
[C---:B-1----:R-:W-:Y:S01]  /*23f0*/  IMAD.WIDE R28, R175.reuse, 0x2, R146 ;  /* 0x00000002af1c7825 */ /* 0x042fe200078e0292 */
[----:B------:R-:W-:Y:S02]  /*2400*/  PRMT R199, RZ, 0x7610, R199 ;  /* 0x00007610ffc77816 */ /* 0x000fe400000000c7 */
[----:B------:R1:W5:Y:S01]  /*2410*/  @!P4 LDG.E.U16 R189, [R26.64] ;  /* 0x000000061abdc981 */ /* 0x000362000c1e1500 */
[----:B------:R-:W-:Y:S01]  /*2420*/  IMAD.WIDE R32, R175, 0x2, R142 ;  /* 0x00000002af207825 */ /* 0x000fe200078e028e */
[----:B------:R-:W-:-:S02]  /*2430*/  PRMT R201, RZ, 0x7610, R201 ;  /* 0x00007610ffc97816 */ /* 0x000fc400000000c9 */
[----:B------:R1:W5:Y:S01]  /*2440*/  @!P4 LDG.E.U16 R191, [R28.64] ;  /* 0x000000061cbfc981 */ /* 0x000362000c1e1500 */
[----:B------:R-:W-:Y:S01]  /*2450*/  PRMT R203, RZ, 0x7610, R203 ;  /* 0x00007610ffcb7816 */ /* 0x000fe200000000cb */
[C---:B0-----:R-:W-:Y:S01]  /*2460*/  IMAD.WIDE R24, R175.reuse, 0x2, R154 ;  /* 0x00000002af187825 */ /* 0x041fe200078e029a */
[----:B------:R-:W-:Y:S01]  /*2470*/  PRMT R205, RZ, 0x7610, R205 ;  /* 0x00007610ffcd7816 */ /* 0x000fe200000000cd */
[----:B------:R0:W5:Y:S02]  /*2480*/  @!P4 LDG.E.U16 R193, [R30.64] ;  /* 0x000000061ec1c981 */ /* 0x000164000c1e1500 */
[C---:B-1----:R-:W-:Y:S02]  /*2490*/  IMAD.WIDE R26, R175.reuse, 0x2, R152 ;  /* 0x00000002af1a7825 */ /* 0x042fe400078e0298 */
[----:B------:R1:W5:Y:S02]  /*24a0*/  @!P4 LDG.E.U16 R195, [R32.64] ;  /* 0x0000000620c3c981 */ /* 0x000364000c1e1500 */
[----:B------:R-:W-:-:S02]  /*24b0*/  IMAD.WIDE R28, R175, 0x2, R180 ;  /* 0x00000002af1c7825 */ /* 0x000fc400078e02b4 */
[----:B------:R-:W5:Y:S02]  /*24c0*/  @!P4 LDG.E.U16 R197, [R24.64] ;  /* 0x0000000618c5c981 */ /* 0x000f64000c1e1500 */
[C---:B0-----:R-:W-:Y:S02]  /*24d0*/  IMAD.WIDE R30, R175.reuse, 0x2, R182 ;  /* 0x00000002af1e7825 */ /* 0x041fe400078e02b6 */
[----:B------:R-:W5:Y:S02]  /*24e0*/  @!P4 LDG.E.U16 R199, [R26.64] ;  /* 0x000000061ac7c981 */ /* 0x000f64000c1e1500 */
[----:B-1----:R-:W-:Y:S02]  /*24f0*/  IMAD.WIDE R32, R175, 0x2, R184 ;  /* 0x00000002af207825 */ /* 0x002fe400078e02b8 */
[----:B------:R-:W5:Y:S04]  /*2500*/  @!P4 LDG.E.U16 R201, [R28.64] ;  /* 0x000000061cc9c981 */ /* 0x000f68000c1e1500 */
[----:B------:R-:W5:Y:S04]  /*2510*/  @!P4 LDG.E.U16 R203, [R30.64] ;  /* 0x000000061ecbc981 */ /* 0x000f68000c1e1500 */
[----:B------:R-:W5:Y:S01]  /*2520*/  @!P4 LDG.E.U16 R205, [R32.64] ;  /* 0x0000000620cdc981 */ /* 0x000f62000c1e1500 */
[----:B------:R-:W-:-:S04]  /*2530*/  IADD3 R179, R179, -0x1, RZ ;  /* 0xffffffffb3b37810 */ /* 0x000fc80007ffe0ff */
[----:B------:R-:W-:Y:S01]  /*2540*/  ISETP.NE.U32.AND P0, PT, R179, RZ, PT ;  /* 0x000000ffb300720c */ /* 0x000fe20003f05070 */
[----:B------:R-:W-:Y:S01]  /*2550*/  UIADD3 UR4, UR4, -0x20, URZ ;  /* 0xffffffe004047890 */ /* 0x000fe2000fffe03f */
[----:B------:R-:W-:-:S04]  /*2560*/  IMAD.WIDE R184, R173, 0x2, R184 ;  /* 0x00000002adb87825 */ /* 0x000fc800078e02b8 */
[----:B------:R-:W-:-:S04]  /*2570*/  IMAD.WIDE R182, R173, 0x2, R182 ;  /* 0x00000002adb67825 */ /* 0x000fc800078e02b6 */
[----:B------:R-:W-:-:S04]  /*2580*/  IMAD.WIDE R180, R173, 0x2, R180 ;  /* 0x00000002adb47825 */ /* 0x000fc800078e02b4 */
[C---:B------:R-:W-:Y:S01]  /*2590*/  IMAD.WIDE R152, R173.reuse, 0x2, R152 ;  /* 0x00000002ad987825 */ /* 0x040fe200078e0298 */
[----:B--2---:R-:W-:Y:S04]  /*25a0*/  STS.U16 [R21], R34 ;  /* 0x0000002215007388 */ /* 0x004fe80000000400 */
[----:B---3--:R-:W-:Y:S04]  /*25b0*/  STS.U16 [R21+0x800], R38 ;  /* 0x0008002615007388 */ /* 0x008fe80000000400 */
[----:B----4-:R-:W-:Y:S04]  /*25c0*/  STS.U16 [R21+0x1000], R42 ;  /* 0x0010002a15007388 */ /* 0x010fe80000000400 */
[----:B-----5:R-:W-:Y:S04]  /*25d0*/  STS.U16 [R21+0x1800], R48 ;  /* 0x0018003015007388 */ /* 0x020fe80000000400 */
[----:B------:R-:W-:Y:S04]  /*25e0*/  STS.U16 [R174+0x200], R37 ;  /* 0x00020025ae007388 */ /* 0x000fe80000000400 */
        /* <DEDUP_REMOVED lines=27> */
[----:B------:R-:W-:Y:S06]  /*27a0*/  BAR.SYNC.DEFER_BLOCKING 0x0 ;  /* 0x0000000000007b1d */ /* 0x000fec0000010000 */
[----:B------:R-:W-:Y:S04]  /*27b0*/  LDSM.16.MT88.4 R44, [R120] ;  /* 0x00000000782c783b */ /* 0x000fe80000004200 */
[----:B------:R-:W0:Y:S04]  /*27c0*/  LDSM.16.M88.4 R24, [R23+0x2000] ;  /* 0x002000001718783b */ /* 0x000e280000000200 */
[----:B------:R-:W1:Y:S04]  /*27d0*/  LDSM.16.M88.4 R28, [R23+0x2800] ;  /* 0x00280000171c783b */ /* 0x000e680000000200 */
[----:B------:R-:W2:Y:S04]  /*27e0*/  LDSM.16.M88.4 R32, [R23+0x3000] ;  /* 0x003000001720783b */ /* 0x000ea80000000200 */
[----:B------:R-:W3:Y:S04]  /*27f0*/  LDSM.16.M88.4 R36, [R23+0x3800] ;  /* 0x003800001724783b */ /* 0x000ee80000000200 */
[----:B------:R-:W4:Y:S04]  /*2800*/  LDSM.16.MT88.4 R40, [R120+0x80] ;  /* 0x000080007828783b */ /* 0x000f280000004200 */
[----:B------:R-:W5:Y:S04]  /*2810*/  LDSM.16.MT88.4 R128, [R178] ;  /* 0x00000000b280783b */ /* 0x000f680000004200 */
[----:B------:R-:W3:Y:S04]  /*2820*/  LDSM.16.MT88.4 R124, [R178+0x80] ;  /* 0x00008000b27c783b */ /* 0x000ee80000004200 */
[----:B------:R-:W4:Y:S04]  /*2830*/  LDSM.16.MT88.4 R52, [R120+0x1000] ;  /* 0x001000007834783b */ /* 0x000f280000004200 */
[----:B------:R-:W4:Y:S01]  /*2840*/  LDSM.16.MT88.4 R48, [R120+0x1080] ;  /* 0x001080007830783b */ /* 0x000f220000004200 */
[C---:B0-----:R-:W-:Y:S08]  /*2850*/  HMMA.16816.F32 R56, R44.reuse, R24, R56 ;  /* 0x000000182c38723c */ /* 0x041ff00000001838 */
[C---:B-1----:R-:W-:Y:S08]  /*2860*/  HMMA.16816.F32 R60, R44.reuse, R28, R60 ;  /* 0x0000001c2c3c723c */ /* 0x042ff0000000183c */
[C---:B--2---:R-:W-:Y:S08]  /*2870*/  HMMA.16816.F32 R64, R44.reuse, R32, R64 ;  /* 0x000000202c40723c */ /* 0x044ff00000001840 */
[----:B---3--:R-:W-:Y:S01]  /*2880*/  HMMA.16816.F32 R68, R44, R36, R68 ;  /* 0x000000242c44723c */ /* 0x008fe20000001844 */
[----:B------:R-:W0:Y:S07]  /*2890*/  LDSM.16.MT88.4 R44, [R178+0x1000] ;  /* 0x00100000b22c783b */ /* 0x000e2e0000004200 */
[C---:B----4-:R-:W-:Y:S08]  /*28a0*/  HMMA.16816.F32 R88, R40.reuse, R24, R88 ;  /* 0x000000182858723c */ /* 0x050ff00000001858 */
[C---:B------:R-:W-:Y:S08]  /*28b0*/  HMMA.16816.F32 R92, R40.reuse, R28, R92 ;  /* 0x0000001c285c723c */ /* 0x040ff0000000185c */
[C---:B------:R-:W-:Y:S08]  /*28c0*/  HMMA.16816.F32 R96, R40.reuse, R32, R96 ;  /* 0x000000202860723c */ /* 0x040ff00000001860 */
[----:B------:R-:W-:Y:S01]  /*28d0*/  HMMA.16816.F32 R100, R40, R36, R100 ;  /* 0x000000242864723c */ /* 0x000fe20000001864 */
[----:B------:R-:W1:Y:S07]  /*28e0*/  LDSM.16.MT88.4 R40, [R178+0x1080] ;  /* 0x00108000b228783b */ /* 0x000e6e0000004200 */
[C---:B-----5:R-:W-:Y:S08]  /*28f0*/  HMMA.16816.F32 R72, R128.reuse, R24, R72 ;  /* 0x000000188048723c */ /* 0x060ff00000001848 */
[C---:B------:R-:W-:Y:S08]  /*2900*/  HMMA.16816.F32 R76, R128.reuse, R28, R76 ;  /* 0x0000001c804c723c */ /* 0x040ff0000000184c */
[C---:B------:R-:W-:Y:S08]  /*2910*/  HMMA.16816.F32 R80, R128.reuse, R32, R80 ;  /* 0x000000208050723c */ /* 0x040ff00000001850 */
[----:B------:R-:W-:Y:S08]  /*2920*/  HMMA.16816.F32 R84, R128, R36, R84 ;  /* 0x000000248054723c */ /* 0x000ff00000001854 */
[C---:B------:R-:W-:Y:S08]  /*2930*/  HMMA.16816.F32 R104, R124.reuse, R24, R104 ;  /* 0x000000187c68723c */ /* 0x040ff00000001868 */
[C---:B------:R-:W-:Y:S08]  /*2940*/  HMMA.16816.F32 R108, R124.reuse, R28, R108 ;  /* 0x0000001c7c6c723c */ /* 0x040ff0000000186c */
[C---:B------:R-:W-:Y:S08]  /*2950*/  HMMA.16816.F32 R112, R124.reuse, R32, R112 ;  /* 0x000000207c70723c */ /* 0x040ff00000001870 */
[----:B------:R-:W-:Y:S01]  /*2960*/  HMMA.16816.F32 R116, R124, R36, R116 ;  /* 0x000000247c74723c */ /* 0x000fe20000001874 */
[----:B------:R-:W-:-:S04]  /*2970*/  IMAD.WIDE R154, R173, 0x2, R154 ;  /* 0x00000002ad9a7825 */ /* 0x000fc800078e029a */
[----:B------:R-:W-:-:S03]  /*2980*/  IMAD.WIDE R142, R173, 0x2, R142 ;  /* 0x00000002ad8e7825 */ /* 0x000fc600078e028e */
        /* <DEDUP_REMOVED lines=16> */
[----:B------:R-:W-:-:S07]  /*2a90*/  IMAD.WIDE R186, R172, 0x2, R186 ;  /* 0x00000002acba7825 */ /* 0x000fce00078e02ba */
[C---:B------:R-:W-:Y:S08]  /*2aa0*/  HMMA.16816.F32 R96, R48.reuse, R34, R96 ;  /* 0x000000223060723c */ /* 0x040ff00000001860 */
[----:B------:R-:W-:Y:S08]  /*2ab0*/  HMMA.16816.F32 R100, R48, R38, R100 ;  /* 0x000000263064723c */ /* 0x000ff00000001864 */
[C---:B0-----:R-:W-:Y:S08]  /*2ac0*/  HMMA.16816.F32 R72, R44.reuse, R26, R72 ;  /* 0x0000001a2c48723c */ /* 0x041ff00000001848 */
[C---:B------:R-:W-:Y:S08]  /*2ad0*/  HMMA.16816.F32 R76, R44.reuse, R30, R76 ;  /* 0x0000001e2c4c723c */ /* 0x040ff0000000184c */
[C---:B------:R-:W-:Y:S08]  /*2ae0*/  HMMA.16816.F32 R80, R44.reuse, R34, R80 ;  /* 0x000000222c50723c */ /* 0x040ff00000001850 */
[----:B------:R-:W-:Y:S08]  /*2af0*/  HMMA.16816.F32 R84, R44, R38, R84 ;  /* 0x000000262c54723c */ /* 0x000ff00000001854 */
[C---:B-1----:R-:W-:Y:S08]  /*2b00*/  HMMA.16816.F32 R104, R40.reuse, R26, R104 ;  /* 0x0000001a2868723c */ /* 0x042ff00000001868 */
[C---:B------:R-:W-:Y:S08]  /*2b10*/  HMMA.16816.F32 R108, R40.reuse, R30, R108 ;  /* 0x0000001e286c723c */ /* 0x040ff0000000186c */
[C---:B------:R-:W-:Y:S08]  /*2b20*/  HMMA.16816.F32 R112, R40.reuse, R34, R112 ;  /* 0x000000222870723c */ /* 0x040ff00000001870 */
[----:B------:R-:W-:Y:S01]  /*2b30*/  HMMA.16816.F32 R116, R40, R38, R116 ;  /* 0x000000262874723c */ /* 0x000fe20000001874 */
[----:B------:R-:W-:Y:S07]  /*2b40*/  @P0 BRA `(.L_x_2) ;  /* 0xfffff2c000000947 */ /* 0x000fee000383ffff */
[----:B------:R-:W-:Y:S02]  /*2b50*/  F2FP.PACK_AB R8, R111, R107 ;  /* 0x0000006b6f08723e */ /* 0x000fe400000000ff */
[----:B------:R-:W-:-:S02]  /*2b60*/  F2FP.PACK_AB R10, R95, R91 ;  /* 0x0000005b5f0a723e */ /* 0x000fc400000000ff */
[----:B------:R-:W-:Y:S02]  /*2b70*/  F2FP.PACK_AB R12, R79, R75 ;  /* 0x0000004b4f0c723e */ /* 0x000fe400000000ff */
[----:B------:R-:W-:Y:S02]  /*2b80*/  F2FP.PACK_AB R14, R63, R59 ;  /* 0x0000003b3f0e723e */ /* 0x000fe400000000ff */
[----:B------:R-:W-:Y:S02]  /*2b90*/  F2FP.PACK_AB R4, R109, R105 ;  /* 0x000000696d04723e */ /* 0x000fe400000000ff */
[----:B------:R-:W-:Y:S02]  /*2ba0*/  F2FP.PACK_AB R6, R93, R89 ;  /* 0x000000595d06723e */ /* 0x000fe400000000ff */
        /* <DEDUP_REMOVED lines=26> */
.L_x_1:
[C---:B------:R-:W-:Y:S01]  /*2d50*/  IMAD.SHL.U32 R3, R0.reuse, 0x40, RZ ;  /* 0x0000004000037824 */ /* 0x040fe200078e00ff */
[----:B------:R-:W-:Y:S01]  /*2d60*/  BAR.SYNC.DEFER_BLOCKING 0x0 ;  /* 0x0000000000007b1d */ /* 0x000fe20000010000 */
[----:B------:R-:W-:Y:S01]  /*2d70*/  IMAD.SHL.U32 R24, R0, 0x20, RZ ;  /* 0x0000002000187824 */ /* 0x000fe200078e00ff */
[----:B------:R-:W-:Y:S01]  /*2d80*/  SHF.R.S32.HI R21, RZ, 0x4, R0 ;  /* 0x00000004ff157819 */ /* 0x000fe20000011400 */
[----:B------:R-:W-:Y:S01]  /*2d90*/  IMAD R34, R18, c[0x0][0x194], RZ ;  /* 0x0000650012227a24 */ /* 0x000fe200078e02ff */
[----:B------:R-:W-:-:S02]  /*2da0*/  LOP3.LUT R3, R3, 0x1800, RZ, 0xc0, !PT ;  /* 0x0000180003037812 */ /* 0x000fc400078ec0ff */
[----:B------:R-:W-:Y:S02]  /*2db0*/  LOP3.LUT R25, R0, 0xc, RZ, 0xc0, !PT ;  /* 0x0000000c00197812 */ /* 0x000fe400078ec0ff */
[----:B------:R-:W-:Y:S02]  /*2dc0*/  LOP3.LUT R26, R24, 0x60, RZ, 0xc0, !PT ;  /* 0x00000060181a7812 */ /* 0x000fe400078ec0ff */
[----:B------:R-:W-:Y:S02]  /*2dd0*/  SGXT R21, R21, 0x1 ;  /* 0x000000011515781a */ /* 0x000fe40000000200 */
[----:B------:R-:W-:Y:S01]  /*2de0*/  LOP3.LUT R24, R3, 0x78, R20, 0xf8, !PT ;  /* 0x0000007803187812 */ /* 0x000fe200078ef814 */
[C---:B------:R-:W-:Y:S01]  /*2df0*/  IMAD R26, R25.reuse, 0x800, R26 ;  /* 0x00000800191a7824 */ /* 0x040fe200078e021a */
[----:B------:R-:W-:Y:S02]  /*2e00*/  LOP3.LUT R20, R20, 0x780, RZ, 0xc0, !PT ;  /* 0x0000078014147812 */ /* 0x000fe400078ec0ff */
[----:B------:R-:W-:Y:S01]  /*2e10*/  LOP3.LUT R21, R24, 0x2008, R21, 0x78, !PT ;  /* 0x0000200818157812 */ /* 0x000fe200078e7815 */
[----:B------:R-:W-:Y:S01]  /*2e20*/  IMAD R25, R25, 0x2, R26 ;  /* 0x0000000219197824 */ /* 0x000fe200078e021a */
[----:B------:R-:W-:-:S02]  /*2e30*/  LOP3.LUT R3, R19, R2, RZ, 0xfc, !PT ;  /* 0x0000000213037212 */ /* 0x000fc400078efcff */
[----:B------:R-:W-:Y:S01]  /*2e40*/  LOP3.LUT R21, R21, 0x80, R0, 0xf8, !PT ;  /* 0x0000008015157812 */ /* 0x000fe200078ef800 */
[----:B------:R-:W-:Y:S01]  /*2e50*/  IMAD.IADD R64, R20, 0x1, R25 ;  /* 0x0000000114407824 */ /* 0x000fe200078e0219 */
[----:B------:R-:W-:Y:S01]  /*2e60*/  ISETP.GE.AND P0, PT, R18, c[0x0][0x178], PT ;  /* 0x00005e0012007a0c */ /* 0x000fe20003f06270 */
[----:B------:R-:W-:Y:S01]  /*2e70*/  IMAD R63, R3, c[0x0][0x198], RZ ;  /* 0x00006600033f7a24 */ /* 0x000fe200078e02ff */
[----:B------:R-:W-:Y:S01]  /*2e80*/  LOP3.LUT R20, R21, 0x10, RZ, 0x3c, !PT ;  /* 0x0000001015147812 */ /* 0x000fe200078e3cff */
[----:B------:R0:W-:Y:S01]  /*2e90*/  STS.64 [R21], R56 ;  /* 0x0000003815007388 */ /* 0x0001e20000000a00 */
[C---:B------:R-:W-:Y:S02]  /*2ea0*/  LOP3.LUT R66, R64.reuse, 0x8, RZ, 0x3c, !PT ;  /* 0x0000000840427812 */ /* 0x040fe400078e3cff */
[C---:B------:R-:W-:Y:S01]  /*2eb0*/  LOP3.LUT R68, R64.reuse, 0x10, RZ, 0x3c, !PT ;  /* 0x0000001040447812 */ /* 0x040fe200078e3cff */
[----:B------:R-:W-:Y:S01]  /*2ec0*/  STS.64 [R21+0x400], R22 ;  /* 0x0004001615007388 */ /* 0x000fe20000000a00 */
[----:B------:R-:W-:-:S02]  /*2ed0*/  LOP3.LUT R69, R64, 0x18, RZ, 0x3c, !PT ;  /* 0x0000001840457812 */ /* 0x000fc400078e3cff */
[C---:B------:R-:W-:Y:S01]  /*2ee0*/  LEA R0, P2, R34.reuse, c[0x0][0x170], 0x1 ;  /* 0x00005c0022007a11 */ /* 0x040fe200078408ff */
[----:B------:R-:W-:Y:S01]  /*2ef0*/  STS.64 [R21+0x100], R72 ;  /* 0x0001004815007388 */ /* 0x000fe20000000a00 */
[----:B------:R-:W-:Y:S02]  /*2f00*/  ISETP.LT.AND P1, PT, R3, c[0x0][0x17c], !P0 ;  /* 0x00005f0003007a0c */ /* 0x000fe40004721270 */
[----:B------:R-:W-:Y:S01]  /*2f10*/  LEA.HI.X.SX32 R34, R34, c[0x0][0x174], 0x1, P2 ;  /* 0x00005d0022227a11 */ /* 0x000fe200010f0eff */
[----:B------:R-:W-:Y:S01]  /*2f20*/  STS.64 [R21+0x500], R16 ;  /* 0x0005001015007388 */ /* 0x000fe20000000a00 */
[C-C-:B------:R-:W-:Y:S02]  /*2f30*/  LOP3.LUT R52, R19.reuse, 0xc, R2.reuse, 0xfe, !PT ;  /* 0x0000000c13347812 */ /* 0x140fe400078efe02 */
[C-C-:B------:R-:W-:Y:S01]  /*2f40*/  LOP3.LUT R18, R19.reuse, 0xe, R2.reuse, 0xfe, !PT ;  /* 0x0000000e13127812 */ /* 0x140fe200078efe02 */
[----:B------:R-:W-:Y:S01]  /*2f50*/  STS.64 [R21+0x200], R88 ;  /* 0x0002005815007388 */ /* 0x000fe20000000a00 */
[C-C-:B------:R-:W-:Y:S01]  /*2f60*/  LOP3.LUT R50, R19.reuse, 0x10, R2.reuse, 0xfe, !PT ;  /* 0x0000001013327812 */ /* 0x140fe200078efe02 */
[----:B------:R-:W-:Y:S01]  /*2f70*/  IMAD R53, R52, c[0x0][0x198], RZ ;  /* 0x0000660034357a24 */ /* 0x000fe200078e02ff */
[C-C-:B------:R-:W-:Y:S01]  /*2f80*/  LOP3.LUT R51, R19.reuse, 0x12, R2.reuse, 0xfe, !PT ;  /* 0x0000001213337812 */ /* 0x140fe200078efe02 */
[----:B------:R-:W-:Y:S01]  /*2f90*/  STS.64 [R21+0x600], R6 ;  /* 0x0006000615007388 */ /* 0x000fe20000000a00 */
[C-C-:B------:R-:W-:Y:S01]  /*2fa0*/  LOP3.LUT R33, R19.reuse, 0x14, R2.reuse, 0xfe, !PT ;  /* 0x0000001413217812 */ /* 0x140fe200078efe02 */
[----:B------:R-:W-:Y:S01]  /*2fb0*/  IMAD R55, R18, c[0x0][0x198], RZ ;  /* 0x0000660012377a24 */ /* 0x000fe200078e02ff */
[C-C-:B------:R-:W-:Y:S01]  /*2fc0*/  LOP3.LUT R32, R19.reuse, 0x16, R2.reuse, 0xfe, !PT ;  /* 0x0000001613207812 */ /* 0x140fe200078efe02 */
[----:B------:R-:W-:Y:S01]  /*2fd0*/  STS.64 [R21+0x300], R104 ;  /* 0x0003006815007388 */ /* 0x000fe20000000a00 */
[C-C-:B------:R-:W-:Y:S01]  /*2fe0*/  LOP3.LUT R61, R19.reuse, 0x18, R2.reuse, 0xfe, !PT ;  /* 0x00000018133d7812 */ /* 0x140fe200078efe02 */
[----:B0-----:R-:W-:Y:S01]  /*2ff0*/  IMAD R57, R50, c[0x0][0x198], RZ ;  /* 0x0000660032397a24 */ /* 0x001fe200078e02ff */
[C-C-:B------:R-:W-:Y:S01]  /*3000*/  LOP3.LUT R49, R19.reuse, 0x1e, R2.reuse, 0xfe, !PT ;  /* 0x0000001e13317812 */ /* 0x140fe200078efe02 */
[----:B------:R-:W-:Y:S01]  /*3010*/  STS.64 [R21+0x700], R4 ;  /* 0x0007000415007388 */ /* 0x000fe20000000a00 */
[--C-:B------:R-:W-:Y:S01]  /*3020*/  LOP3.LUT R101, R19, 0x20, R2.reuse, 0xfe, !PT ;  /* 0x0000002013657812 */ /* 0x100fe200078efe02 */
[----:B------:R-:W-:Y:S01]  /*3030*/  IMAD R65, R33, c[0x0][0x198], RZ ;  /* 0x0000660021417a24 */ /* 0x000fe200078e02ff */
[C-C-:B------:R-:W-:Y:S01]  /*3040*/  LOP3.LUT R100, R19.reuse, 0x22, R2.reuse, 0xfe, !PT ;  /* 0x0000002213647812 */ /* 0x140fe200078efe02 */
[----:B------:R0:W-:Y:S01]  /*3050*/  STS.64 [R20+0x4000], R58 ;  /* 0x0040003a14007388 */ /* 0x0001e20000000a00 */
[C-C-:B------:R-:W-:Y:S01]  /*3060*/  LOP3.LUT R99, R19.reuse, 0x24, R2.reuse, 0xfe, !PT ;  /* 0x0000002413637812 */ /* 0x140fe200078efe02 */
[----:B------:R-:W-:Y:S01]  /*3070*/  IMAD R67, R32, c[0x0][0x198], RZ ;  /* 0x0000660020437a24 */ /* 0x000fe200078e02ff */
[C-C-:B------:R-:W-:Y:S01]  /*3080*/  LOP3.LUT R98, R19.reuse, 0x26, R2.reuse, 0xfe, !PT ;  /* 0x0000002613627812 */ /* 0x140fe200078efe02 */
[----:B------:R1:W-:Y:S01]  /*3090*/  STS.64 [R20+0x4400], R14 ;  /* 0x0044000e14007388 */ /* 0x0003e20000000a00 */
[----:B------:R-:W-:-:S02]  /*30a0*/  LOP3.LUT R97, R19, 0x28, R2, 0xfe, !PT ;  /* 0x0000002813617812 */ /* 0x000fc400078efe02 */
[C-C-:B------:R-:W-:Y:S01]  /*30b0*/  LOP3.LUT R96, R19.reuse, 0x2a, R2.reuse, 0xfe, !PT ;  /* 0x0000002a13607812 */ /* 0x140fe200078efe02 */
[----:B------:R-:W-:Y:S01]  /*30c0*/  STS.64 [R20+0x4100], R74 ;  /* 0x0041004a14007388 */ /* 0x000fe20000000a00 */
[C-C-:B------:R-:W-:Y:S02]  /*30d0*/  LOP3.LUT R95, R19.reuse, 0x2c, R2.reuse, 0xfe, !PT ;  /* 0x0000002c135f7812 */ /* 0x140fe400078efe02 */
[C-C-:B------:R-:W-:Y:S01]  /*30e0*/  LOP3.LUT R94, R19.reuse, 0x2e, R2.reuse, 0xfe, !PT ;  /* 0x0000002e135e7812 */ /* 0x140fe200078efe02 */
[----:B------:R2:W-:Y:S01]  /*30f0*/  STS.64 [R20+0x4500], R12 ;  /* 0x0045000c14007388 */ /* 0x0005e20000000a00 */
[C-C-:B0-----:R-:W-:Y:S02]  /*3100*/  LOP3.LUT R59, R19.reuse, 0x1a, R2.reuse, 0xfe, !PT ;  /* 0x0000001a133b7812 */ /* 0x141fe400078efe02 */
[C-C-:B------:R-:W-:Y:S01]  /*3110*/  LOP3.LUT R58, R19.reuse, 0x1c, R2.reuse, 0xfe, !PT ;  /* 0x0000001c133a7812 */ /* 0x140fe200078efe02 */
[----:B------:R-:W-:Y:S01]  /*3120*/  STS.64 [R20+0x4200], R90 ;  /* 0x0042005a14007388 */ /* 0x000fe20000000a00 */
[----:B-1----:R-:W-:-:S02]  /*3130*/  LOP3.LUT R14, R19, 0x4, R2, 0xfe, !PT ;  /* 0x00000004130e7812 */ /* 0x002fc400078efe02 */
[C-C-:B------:R-:W-:Y:S01]  /*3140*/  LOP3.LUT R93, R19.reuse, 0x30, R2.reuse, 0xfe, !PT ;  /* 0x00000030135d7812 */ /* 0x140fe200078efe02 */
[----:B------:R0:W-:Y:S01]  /*3150*/  STS.64 [R20+0x4600], R10 ;  /* 0x0046000a14007388 */ /* 0x0001e20000000a00 */
[C-C-:B------:R-:W-:Y:S01]  /*3160*/  LOP3.LUT R92, R19.reuse, 0x32, R2.reuse, 0xfe, !PT ;  /* 0x00000032135c7812 */ /* 0x140fe200078efe02 */
[----:B------:R-:W-:Y:S01]  /*3170*/  IMAD R25, R14, c[0x0][0x198], RZ ;  /* 0x000066000e197a24 */ /* 0x000fe200078e02ff */
[C-C-:B------:R-:W-:Y:S01]  /*3180*/  LOP3.LUT R89, R19.reuse, 0x38, R2.reuse, 0xfe, !PT ;  /* 0x0000003813597812 */ /* 0x140fe200078efe02 */
[----:B------:R-:W-:Y:S01]  /*3190*/  STS.64 [R20+0x4300], R106 ;  /* 0x0043006a14007388 */ /* 0x000fe20000000a00 */
[C-C-:B--2---:R-:W-:Y:S02]  /*31a0*/  LOP3.LUT R12, R19.reuse, 0x2, R2.reuse, 0xfe, !PT ;  /* 0x00000002130c7812 */ /* 0x144fe400078efe02 */
[C-C-:B------:R-:W-:Y:S01]  /*31b0*/  LOP3.LUT R13, R19.reuse, 0x6, R2.reuse, 0xfe, !PT ;  /* 0x00000006130d7812 */ /* 0x140fe200078efe02 */
[----:B------:R1:W-:Y:S01]  /*31c0*/  STS.64 [R20+0x4700], R8 ;  /* 0x0047000814007388 */ /* 0x0003e20000000a00 */
[C---:B------:R-:W-:Y:S01]  /*31d0*/  ISETP.LT.AND P4, PT, R12.reuse, c[0x0][0x17c], !P0 ;  /* 0x00005f000c007a0c */ /* 0x040fe20004781270 */
[----:B------:R-:W-:Y:S01]  /*31e0*/  IMAD R3, R12, c[0x0][0x198], RZ ;  /* 0x000066000c037a24 */ /* 0x000fe200078e02ff */
[----:B------:R-:W-:Y:S01]  /*31f0*/  LOP3.LUT R12, R19, 0x8, R2, 0xfe, !PT ;  /* 0x00000008130c7812 */ /* 0x000fe200078efe02 */
[----:B------:R-:W-:Y:S01]  /*3200*/  BAR.SYNC.DEFER_BLOCKING 0x0 ;  /* 0x0000000000007b1d */ /* 0x000fe20000010000 */
[----:B------:R-:W-:Y:S01]  /*3210*/  IMAD R27, R13, c[0x0][0x198], RZ ;  /* 0x000066000d1b7a24 */ /* 0x000fe200078e02ff */
[----:B------:R-:W-:-:S02]  /*3220*/  LEA R24, P6, R25, R0, 0x1 ;  /* 0x0000000019187211 */ /* 0x000fc400078c08ff */
[-C--:B0-----:R-:W-:Y:S01]  /*3230*/  LEA R10, P3, R3, R0.reuse, 0x1 ;  /* 0x00000000030a7211 */ /* 0x081fe200078608ff */
[----:B------:R-:W-:Y:S01]  /*3240*/  IMAD R29, R12, c[0x0][0x198], RZ ;  /* 0x000066000c1d7a24 */ /* 0x000fe200078e02ff */
[-C--:B------:R-:W-:Y:S02]  /*3250*/  LEA R26, P5, R27, R0.reuse, 0x1 ;  /* 0x000000001b1a7211 */ /* 0x080fe400078a08ff */
[----:B-1----:R-:W-:Y:S02]  /*3260*/  LEA R8, P2, R63, R0, 0x1 ;  /* 0x000000003f087211 */ /* 0x002fe400078408ff */
[-C--:B------:R-:W-:Y:S02]  /*3270*/  LEA.HI.X.SX32 R11, R3, R34.reuse, 0x1, P3 ;  /* 0x00000022030b7211 */ /* 0x080fe400018f0eff */
[----:B------:R-:W-:Y:S02]  /*3280*/  LEA.HI.X.SX32 R9, R63, R34, 0x1, P2 ;  /* 0x000000223f097211 */ /* 0x000fe400010f0eff */
[----:B------:R-:W-:-:S02]  /*3290*/  ISETP.LT.AND P3, PT, R13, c[0x0][0x17c], !P0 ;  /* 0x00005f000d007a0c */ /* 0x000fc40004761270 */
[--C-:B------:R-:W-:Y:S02]  /*32a0*/  LOP3.LUT R3, R19, 0xa, R2.reuse, 0xfe, !PT ;  /* 0x0000000a13037812 */ /* 0x100fe400078efe02 */
[----:B------:R-:W-:Y:S02]  /*32b0*/  ISETP.LT.AND P2, PT, R12, c[0x0][0x17c], !P0 ;  /* 0x00005f000c007a0c */ /* 0x000fe40004741270 */
[----:B------:R-:W-:Y:S01]  /*32c0*/  LEA.HI.X.SX32 R25, R25, R34, 0x1, P6 ;  /* 0x0000002219197211 */ /* 0x000fe200030f0eff */
[----:B------:R-:W-:Y:S01]  /*32d0*/  IMAD R31, R3, c[0x0][0x198], RZ ;  /* 0x00006600031f7a24 */ /* 0x000fe200078e02ff */
[C-C-:B------:R-:W-:Y:S01]  /*32e0*/  LOP3.LUT R91, R19.reuse, 0x34, R2.reuse, 0xfe, !PT ;  /* 0x00000034135b7812 */ /* 0x140fe200078efe02 */
[----:B------:R-:W0:Y:S01]  /*32f0*/  LDS.64 R4, [R64] ;  /* 0x0000000040047984 */ /* 0x000e220000000a00 */
[C-C-:B------:R-:W-:Y:S02]  /*3300*/  LOP3.LUT R90, R19.reuse, 0x36, R2.reuse, 0xfe, !PT ;  /* 0x00000036135a7812 */ /* 0x140fe400078efe02 */
[C-C-:B------:R-:W-:Y:S01]  /*3310*/  LOP3.LUT R88, R19.reuse, 0x3a, R2.reuse, 0xfe, !PT ;  /* 0x0000003a13587812 */ /* 0x140fe200078efe02 */
[----:B------:R-:W1:Y:S01]  /*3320*/  LDS.64 R6, [R66] ;  /* 0x0000000042067984 */ /* 0x000e620000000a00 */
[----:B------:R-:W-:-:S02]  /*3330*/  LOP3.LUT R87, R19, 0x3c, R2, 0xfe, !PT ;  /* 0x0000003c13577812 */ /* 0x000fc400078efe02 */
[C-C-:B------:R-:W-:Y:S01]  /*3340*/  LOP3.LUT R86, R19.reuse, 0x3e, R2.reuse, 0xfe, !PT ;  /* 0x0000003e13567812 */ /* 0x140fe200078efe02 */
[----:B------:R-:W2:Y:S01]  /*3350*/  LDS.64 R22, [R68] ;  /* 0x0000000044167984 */ /* 0x000ea20000000a00 */
[C-C-:B------:R-:W-:Y:S02]  /*3360*/  LOP3.LUT R85, R19.reuse, 0x40, R2.reuse, 0xfe, !PT ;  /* 0x0000004013557812 */ /* 0x140fe400078efe02 */
[C-C-:B------:R-:W-:Y:S01]  /*3370*/  LOP3.LUT R84, R19.reuse, 0x42, R2.reuse, 0xfe, !PT ;  /* 0x0000004213547812 */ /* 0x140fe200078efe02 */
[----:B------:R-:W3:Y:S01]  /*3380*/  LDS.64 R16, [R69] ;  /* 0x0000000045107984 */ /* 0x000ee20000000a00 */
[C-C-:B------:R-:W-:Y:S02]  /*3390*/  LOP3.LUT R83, R19.reuse, 0x44, R2.reuse, 0xfe, !PT ;  /* 0x0000004413537812 */ /* 0x140fe400078efe02 */
[C-C-:B------:R-:W-:Y:S01]  /*33a0*/  LOP3.LUT R82, R19.reuse, 0x46, R2.reuse, 0xfe, !PT ;  /* 0x0000004613527812 */ /* 0x140fe200078efe02 */
[----:B------:R-:W-:Y:S01]  /*33b0*/  LDS.64 R20, [R68+0x800] ;  /* 0x0008000044147984 */ /* 0x000fe20000000a00 */
[----:B------:R-:W-:-:S02]  /*33c0*/  LOP3.LUT R81, R19, 0x48, R2, 0xfe, !PT ;  /* 0x0000004813517812 */ /* 0x000fc400078efe02 */
[C-C-:B------:R-:W-:Y:S01]  /*33d0*/  LOP3.LUT R80, R19.reuse, 0x4a, R2.reuse, 0xfe, !PT ;  /* 0x0000004a13507812 */ /* 0x140fe200078efe02 */
[----:B------:R-:W-:Y:S01]  /*33e0*/  LDS.64 R12, [R64+0x1000] ;  /* 0x00100000400c7984 */ /* 0x000fe20000000a00 */
[C-C-:B------:R-:W-:Y:S02]  /*33f0*/  LOP3.LUT R79, R19.reuse, 0x4c, R2.reuse, 0xfe, !PT ;  /* 0x0000004c134f7812 */ /* 0x140fe400078efe02 */
[C-C-:B------:R-:W-:Y:S02]  /*3400*/  LOP3.LUT R78, R19.reuse, 0x4e, R2.reuse, 0xfe, !PT ;  /* 0x0000004e134e7812 */ /* 0x140fe400078efe02 */
[C-C-:B------:R-:W-:Y:S02]  /*3410*/  LOP3.LUT R77, R19.reuse, 0x50, R2.reuse, 0xfe, !PT ;  /* 0x00000050134d7812 */ /* 0x140fe400078efe02 */
[C-C-:B------:R-:W-:Y:S02]  /*3420*/  LOP3.LUT R76, R19.reuse, 0x52, R2.reuse, 0xfe, !PT ;  /* 0x00000052134c7812 */ /* 0x140fe400078efe02 */
[----:B------:R-:W-:-:S02]  /*3430*/  LOP3.LUT R75, R19, 0x54, R2, 0xfe, !PT ;  /* 0x00000054134b7812 */ /* 0x000fc400078efe02 */
[C-C-:B------:R-:W-:Y:S02]  /*3440*/  LOP3.LUT R74, R19.reuse, 0x56, R2.reuse, 0xfe, !PT ;  /* 0x00000056134a7812 */ /* 0x140fe400078efe02 */
[C-C-:B------:R-:W-:Y:S02]  /*3450*/  LOP3.LUT R73, R19.reuse, 0x58, R2.reuse, 0xfe, !PT ;  /* 0x0000005813497812 */ /* 0x140fe400078efe02 */
[C-C-:B------:R-:W-:Y:S02]  /*3460*/  LOP3.LUT R72, R19.reuse, 0x5a, R2.reuse, 0xfe, !PT ;  /* 0x0000005a13487812 */ /* 0x140fe400078efe02 */
[C-C-:B------:R-:W-:Y:S02]  /*3470*/  LOP3.LUT R71, R19.reuse, 0x5c, R2.reuse, 0xfe, !PT ;  /* 0x0000005c13477812 */ /* 0x140fe400078efe02 */
[C-C-:B------:R-:W-:Y:S01]  /*3480*/  LOP3.LUT R70, R19.reuse, 0x5e, R2.reuse, 0xfe, !PT ;  /* 0x0000005e13467812 */ /* 0x140fe200078efe02 */
[----:B0-----:R-:W-:Y:S01]  /*3490*/  @P1 STG.E.U16 [R8.64], R4 ;  /* 0x0000000408001986 */ /* 0x001fe2000c101506 */
[----:B------:R-:W-:-:S02]  /*34a0*/  LOP3.LUT R60, R19, 0x60, R2, 0xfe, !PT ;  /* 0x00000060133c7812 */ /* 0x000fc400078efe02 */
[C-C-:B------:R-:W-:Y:S01]  /*34b0*/  LOP3.LUT R48, R19.reuse, 0x62, R2.reuse, 0xfe, !PT ;  /* 0x0000006213307812 */ /* 0x140fe200078efe02 */
[----:B------:R-:W0:Y:S01]  /*34c0*/  LDS.64 R8, [R64+0x800] ;  /* 0x0008000040087984 */ /* 0x000e220000000a00 */
[C-C-:B------:R-:W-:Y:S02]  /*34d0*/  LOP3.LUT R47, R19.reuse, 0x64, R2.reuse, 0xfe, !PT ;  /* 0x00000064132f7812 */ /* 0x140fe400078efe02 */
[C-C-:B------:R-:W-:Y:S01]  /*34e0*/  LOP3.LUT R46, R19.reuse, 0x66, R2.reuse, 0xfe, !PT ;  /* 0x00000066132e7812 */ /* 0x140fe200078efe02 */
[----:B-1----:R1:W-:Y:S01]  /*34f0*/  @P4 STG.E.U16 [R10.64], R6 ;  /* 0x000000060a004986 */ /* 0x0023e2000c101506 */
[----:B------:R-:W-:Y:S02]  /*3500*/  ISETP.LT.AND P4, PT, R14, c[0x0][0x17c], !P0 ;  /* 0x00005f000e007a0c */ /* 0x000fe40004781270 */
[C-C-:B------:R-:W-:Y:S01]  /*3510*/  LOP3.LUT R45, R19.reuse, 0x68, R2.reuse, 0xfe, !PT ;  /* 0x00000068132d7812 */ /* 0x140fe200078efe02 */
[----:B------:R-:W4:Y:S01]  /*3520*/  LDS.64 R10, [R66+0x800] ;  /* 0x00080000420a7984 */ /* 0x000f220000000a00 */
[----:B------:R-:W-:-:S02]  /*3530*/  LOP3.LUT R44, R19, 0x6a, R2, 0xfe, !PT ;  /* 0x0000006a132c7812 */ /* 0x000fc400078efe02 */
[C-C-:B------:R-:W-:Y:S01]  /*3540*/  LOP3.LUT R43, R19.reuse, 0x6c, R2.reuse, 0xfe, !PT ;  /* 0x0000006c132b7812 */ /* 0x140fe200078efe02 */
[----:B------:R-:W5:Y:S01]  /*3550*/  LDS.64 R14, [R69+0x800] ;  /* 0x00080000450e7984 */ /* 0x000f620000000a00 */
[C-C-:B------:R-:W-:Y:S02]  /*3560*/  LOP3.LUT R42, R19.reuse, 0x6e, R2.reuse, 0xfe, !PT ;  /* 0x0000006e132a7812 */ /* 0x140fe400078efe02 */
[C-C-:B------:R-:W-:Y:S02]  /*3570*/  LOP3.LUT R41, R19.reuse, 0x70, R2.reuse, 0xfe, !PT ;  /* 0x0000007013297812 */ /* 0x140fe400078efe02 */
[C-C-:B------:R-:W-:Y:S01]  /*3580*/  LOP3.LUT R40, R19.reuse, 0x72, R2.reuse, 0xfe, !PT ;  /* 0x0000007213287812 */ /* 0x140fe200078efe02 */
[----:B--2---:R2:W-:Y:S01]  /*3590*/  @P4 STG.E.U16 [R24.64], R22 ;  /* 0x0000001618004986 */ /* 0x0045e2000c101506 */
[C-C-:B------:R-:W-:Y:S02]  /*35a0*/  LOP3.LUT R39, R19.reuse, 0x74, R2.reuse, 0xfe, !PT ;  /* 0x0000007413277812 */ /* 0x140fe400078efe02 */
[C-C-:B------:R-:W-:Y:S01]  /*35b0*/  LOP3.LUT R38, R19.reuse, 0x76, R2.reuse, 0xfe, !PT ;  /* 0x0000007613267812 */ /* 0x140fe200078efe02 */
[----:B------:R-:W-:Y:S01]  /*35c0*/  LDS.64 R24, [R69+0x1000] ;  /* 0x0010000045187984 */ /* 0x000fe20000000a00 */
[----:B------:R-:W-:-:S02]  /*35d0*/  LOP3.LUT R37, R19, 0x78, R2, 0xfe, !PT ;  /* 0x0000007813257812 */ /* 0x000fc400078efe02 */
[C-C-:B------:R-:W-:Y:S02]  /*35e0*/  LOP3.LUT R35, R19.reuse, 0x7a, R2.reuse, 0xfe, !PT ;  /* 0x0000007a13237812 */ /* 0x140fe400078efe02 */
[--C-:B------:R-:W-:Y:S02]  /*35f0*/  LOP3.LUT R62, R19, 0x7c, R2.reuse, 0xfe, !PT ;  /* 0x0000007c133e7812 */ /* 0x100fe400078efe02 */
[----:B------:R-:W-:Y:S02]  /*3600*/  ISETP.LT.AND P1, PT, R3, c[0x0][0x17c], !P0 ;  /* 0x00005f0003007a0c */ /* 0x000fe40004721270 */
[----:B------:R-:W-:Y:S02]  /*3610*/  LOP3.LUT R36, R19, 0x7e, R2, 0xfe, !PT ;  /* 0x0000007e13247812 */ /* 0x000fe400078efe02 */
[----:B------:R-:W-:Y:S01]  /*3620*/  LEA.HI.X.SX32 R27, R27, R34, 0x1, P5 ;  /* 0x000000221b1b7211 */ /* 0x000fe200028f0eff */
[----:B------:R-:W5:Y:S01]  /*3630*/  LDS.64 R2, [R66+0x1000] ;  /* 0x0010000042027984 */ /* 0x000f620000000a00 */
[----:B------:R-:W-:-:S02]  /*3640*/  LEA R28, P6, R29, R0, 0x1 ;  /* 0x000000001d1c7211 */ /* 0x000fc400078c08ff */
[----:B------:R-:W-:Y:S01]  /*3650*/  LEA R30, P5, R31, R0, 0x1 ;  /* 0x000000001f1e7211 */ /* 0x000fe200078a08ff */
[----:B---3--:R-:W-:Y:S01]  /*3660*/  @P3 STG.E.U16 [R26.64], R16 ;  /* 0x000000101a003986 */ /* 0x008fe2000c101506 */
[----:B------:R-:W-:Y:S02]  /*3670*/  ISETP.LT.AND P3, PT, R18, c[0x0][0x17c], !P0 ;  /* 0x00005f0012007a0c */ /* 0x000fe40004761270 */
[-C--:B------:R-:W-:Y:S01]  /*3680*/  LEA.HI.X.SX32 R29, R29, R34.reuse, 0x1, P6 ;  /* 0x000000221d1d7211 */ /* 0x080fe200030f0eff */
[----:B------:R-:W3:Y:S01]  /*3690*/  LDS.64 R18, [R68+0x1000] ;  /* 0x0010000044127984 */ /* 0x000ee20000000a00 */
[----:B------:R-:W-:Y:S02]  /*36a0*/  LEA.HI.X.SX32 R31, R31, R34, 0x1, P5 ;  /* 0x000000221f1f7211 */ /* 0x000fe400028f0eff */
[----:B------:R-:W-:Y:S01]  /*36b0*/  ISETP.LT.AND P4, PT, R52, c[0x0][0x17c], !P0 ;  /* 0x00005f0034007a0c */ /* 0x000fe20004781270 */
[----:B------:R-:W3:Y:S01]  /*36c0*/  LDS.64 R26, [R64+0x1800] ;  /* 0x00180000401a7984 */ /* 0x000ee20000000a00 */
[----:B------:R-:W-:-:S02]  /*36d0*/  LEA R52, P5, R55, R0, 0x1 ;  /* 0x0000000037347211 */ /* 0x000fc400078a08ff */
[----:B-1----:R-:W-:Y:S01]  /*36e0*/  PRMT R6, R6, 0x7632, R6 ;  /* 0x0000763206067816 */ /* 0x002fe20000000006 */
[----:B0-----:R-:W-:Y:S01]  /*36f0*/  @P2 STG.E.U16 [R28.64], R8 ;  /* 0x000000081c002986 */ /* 0x001fe2000c101506 */
[----:B------:R-:W-:Y:S02]  /*3700*/  ISETP.LT.AND P2, PT, R50, c[0x0][0x17c], !P0 ;  /* 0x00005f0032007a0c */ /* 0x000fe40004741270 */
[----:B------:R-:W-:Y:S01]  /*3710*/  LEA R50, P6, R53, R0, 0x1 ;  /* 0x0000000035327211 */ /* 0x000fe200078c08ff */
[----:B----4-:R0:W-:Y:S01]  /*3720*/  @P1 STG.E.U16 [R30.64], R10 ;  /* 0x0000000a1e001986 */ /* 0x0101e2000c101506 */
[C---:B------:R-:W-:Y:S02]  /*3730*/  ISETP.LT.AND P1, PT, R51.reuse, c[0x0][0x17c], !P0 ;  /* 0x00005f0033007a0c */ /* 0x040fe40004721270 */
[----:B--2---:R-:W-:Y:S01]  /*3740*/  PRMT R22, R22, 0x7632, R22 ;  /* 0x0000763216167816 */ /* 0x004fe20000000016 */
[----:B------:R-:W1:Y:S01]  /*3750*/  LDS.64 R28, [R66+0x1800] ;  /* 0x00180000421c7984 */ /* 0x000e620000000a00 */
[----:B0-----:R-:W-:Y:S01]  /*3760*/  IMAD R31, R51, c[0x0][0x198], RZ ;  /* 0x00006600331f7a24 */ /* 0x001fe200078e02ff */
[----:B------:R-:W-:-:S02]  /*3770*/  LEA.HI.X.SX32 R51, R53, R34, 0x1, P6 ;  /* 0x0000002235337211 */ /* 0x000fc400030f0eff */
[----:B------:R-:W-:Y:S02]  /*3780*/  LEA R54, P6, R57, R0, 0x1 ;  /* 0x0000000039367211 */ /* 0x000fe400078c08ff */
[----:B------:R-:W-:Y:S01]  /*3790*/  LEA.HI.X.SX32 R53, R55, R34, 0x1, P5 ;  /* 0x0000002237357211 */ /* 0x000fe200028f0eff */
[----:B------:R0:W-:Y:S01]  /*37a0*/  @P4 STG.E.U16 [R50.64], R20 ;  /* 0x0000001432004986 */ /* 0x0001e2000c101506 */
[----:B------:R-:W-:Y:S02]  /*37b0*/  LEA R56, P5, R31, R0, 0x1 ;  /* 0x000000001f387211 */ /* 0x000fe400078a08ff */
[-C--:B------:R-:W-:Y:S01]  /*37c0*/  LEA.HI.X.SX32 R55, R57, R34.reuse, 0x1, P6 ;  /* 0x0000002239377211 */ /* 0x080fe200030f0eff */
[----:B-----5:R2:W-:Y:S01]  /*37d0*/  @P3 STG.E.U16 [R52.64], R14 ;  /* 0x0000000e34003986 */ /* 0x0205e2000c101506 */
[----:B------:R-:W-:Y:S02]  /*37e0*/  LEA.HI.X.SX32 R57, R31, R34, 0x1, P5 ;  /* 0x000000221f397211 */ /* 0x000fe400028f0eff */
[----:B------:R-:W-:Y:S01]  /*37f0*/  ISETP.LT.AND P5, PT, R33, c[0x0][0x17c], !P0 ;  /* 0x00005f0021007a0c */ /* 0x000fe200047a1270 */
[----:B------:R-:W4:Y:S01]  /*3800*/  LDS.64 R30, [R68+0x1800] ;  /* 0x00180000441e7984 */ /* 0x000f220000000a00 */
[----:B------:R-:W-:-:S02]  /*3810*/  ISETP.LT.AND P4, PT, R32, c[0x0][0x17c], !P0 ;  /* 0x00005f0020007a0c */ /* 0x000fc40004781270 */
[C---:B------:R-:W-:Y:S01]  /*3820*/  ISETP.LT.AND P3, PT, R61.reuse, c[0x0][0x17c], !P0 ;  /* 0x00005f003d007a0c */ /* 0x040fe20004761270 */
[----:B------:R-:W5:Y:S01]  /*3830*/  LDS.64 R32, [R69+0x1800] ;  /* 0x0018000045207984 */ /* 0x000f620000000a00 */
[----:B------:R-:W-:Y:S01]  /*3840*/  IMAD R61, R61, c[0x0][0x198], RZ ;  /* 0x000066003d3d7a24 */ /* 0x000fe200078e02ff */
[----:B------:R-:W-:Y:S02]  /*3850*/  PRMT R10, R10, 0x7632, R10 ;  /* 0x000076320a0a7816 */ /* 0x000fe4000000000a */
[----:B------:R1:W-:Y:S01]  /*3860*/  @P2 STG.E.U16 [R54.64], R12 ;  /* 0x0000000c36002986 */ /* 0x0003e2000c101506 */
[C---:B0-----:R-:W-:Y:S02]  /*3870*/  LEA R50, P2, R65.reuse, R0, 0x1 ;  /* 0x0000000041327211 */ /* 0x041fe400078408ff */
[----:B------:R-:W-:Y:S01]  /*3880*/  PRMT R20, R20, 0x7632, R20 ;  /* 0x0000763214147816 */ /* 0x000fe20000000014 */
[----:B------:R0:W-:Y:S01]  /*3890*/  @P1 STG.E.U16 [R56.64], R2 ;  /* 0x0000000238001986 */ /* 0x0001e2000c101506 */
[----:B------:R-:W-:-:S02]  /*38a0*/  LEA.HI.X.SX32 R51, R65, R34, 0x1, P2 ;  /* 0x0000002241337211 */ /* 0x000fc400010f0eff */
[----:B--2---:R-:W-:Y:S02]  /*38b0*/  LEA R52, P1, R67, R0, 0x1 ;  /* 0x0000000043347211 */ /* 0x004fe400078208ff */
[C---:B------:R-:W-:Y:S01]  /*38c0*/  ISETP.LT.AND P2, PT, R59.reuse, c[0x0][0x17c], !P0 ;  /* 0x00005f003b007a0c */ /* 0x040fe20004741270 */
[----:B------:R-:W-:Y:S01]  /*38d0*/  IMAD R59, R59, c[0x0][0x198], RZ ;  /* 0x000066003b3b7a24 */ /* 0x000fe200078e02ff */
[----:B------:R-:W-:Y:S01]  /*38e0*/  LEA.HI.X.SX32 R53, R67, R34, 0x1, P1 ;  /* 0x0000002243357211 */ /* 0x000fe200008f0eff */
[----:B---3--:R2:W-:Y:S01]  /*38f0*/  @P5 STG.E.U16 [R50.64], R18 ;  /* 0x0000001232005986 */ /* 0x0085e2000c101506 */
[----:B-1----:R-:W-:Y:S02]  /*3900*/  LEA R54, P6, R61, R0, 0x1 ;  /* 0x000000003d367211 */ /* 0x002fe400078c08ff */
[----:B------:R-:W-:Y:S01]  /*3910*/  ISETP.LT.AND P1, PT, R101, c[0x0][0x17c], !P0 ;  /* 0x00005f0065007a0c */ /* 0x000fe20004721270 */
[----:B------:R-:W-:Y:S01]  /*3920*/  @P4 STG.E.U16 [R52.64], R24 ;  /* 0x0000001834004986 */ /* 0x000fe2000c101506 */
[----:B------:R-:W-:Y:S01]  /*3930*/  LEA.HI.X.SX32 R55, R61, R34, 0x1, P6 ;  /* 0x000000223d377211 */ /* 0x000fe200030f0eff */
[----:B------:R-:W-:Y:S01]  /*3940*/  IMAD R61, R58, c[0x0][0x198], RZ ;  /* 0x000066003a3d7a24 */ /* 0x000fe200078e02ff */
[----:B0-----:R-:W-:-:S02]  /*3950*/  LEA R56, P5, R59, R0, 0x1 ;  /* 0x000000003b387211 */ /* 0x001fc400078a08ff */
[----:B------:R-:W-:Y:S01]  /*3960*/  ISETP.LT.AND P4, PT, R58, c[0x0][0x17c], !P0 ;  /* 0x00005f003a007a0c */ /* 0x000fe20004781270 */
[----:B------:R0:W-:Y:S01]  /*3970*/  @P3 STG.E.U16 [R54.64], R26 ;  /* 0x0000001a36003986 */ /* 0x0001e2000c101506 */
[----:B------:R-:W-:Y:S01]  /*3980*/  LEA.HI.X.SX32 R57, R59, R34, 0x1, P5 ;  /* 0x000000223b397211 */ /* 0x000fe200028f0eff */
[C---:B------:R-:W-:Y:S01]  /*3990*/  IMAD R59, R49.reuse, c[0x0][0x198], RZ ;  /* 0x00006600313b7a24 */ /* 0x040fe200078e02ff */
[----:B------:R-:W-:Y:S01]  /*39a0*/  ISETP.LT.AND P3, PT, R49, c[0x0][0x17c], !P0 ;  /* 0x00005f0031007a0c */ /* 0x000fe20004761270 */
[----:B------:R-:W-:Y:S01]  /*39b0*/  IMAD.MOV.U32 R49, RZ, RZ, c[0x0][0x198] ;  /* 0x00006600ff317624 */ /* 0x000fe200078e00ff */
[-C--:B--2---:R-:W-:Y:S01]  /*39c0*/  LEA R50, P5, R61, R0.reuse, 0x1 ;  /* 0x000000003d327211 */ /* 0x084fe200078a08ff */
[----:B------:R1:W-:Y:S01]  /*39d0*/  @P2 STG.E.U16 [R56.64], R28 ;  /* 0x0000001c38002986 */ /* 0x0003e2000c101506 */
[----:B------:R-:W-:Y:S01]  /*39e0*/  LEA R58, P6, R59, R0, 0x1 ;  /* 0x000000003b3a7211 */ /* 0x000fe200078c08ff */
[----:B------:R-:W-:Y:S01]  /*39f0*/  IMAD R63, R49, 0x20, R63 ;  /* 0x00000020313f7824 */ /* 0x000fe200078e023f */
[----:B------:R-:W-:-:S02]  /*3a00*/  LEA.HI.X.SX32 R51, R61, R34, 0x1, P5 ;  /* 0x000000223d337211 */ /* 0x000fc400028f0eff */
[----:B------:R-:W-:Y:S01]  /*3a10*/  LEA.HI.X.SX32 R59, R59, R34, 0x1, P6 ;  /* 0x000000223b3b7211 */ /* 0x000fe200030f0eff */
[----:B0-----:R-:W-:Y:S01]  /*3a20*/  IMAD R55, R49, 0x2, R63 ;  /* 0x0000000231377824 */ /* 0x001fe200078e023f */
[C---:B------:R-:W-:Y:S01]  /*3a30*/  LEA R52, P6, R63.reuse, R0, 0x1 ;  /* 0x000000003f347211 */ /* 0x040fe200078c08ff */
[----:B----4-:R0:W-:Y:S01]  /*3a40*/  @P4 STG.E.U16 [R50.64], R30 ;  /* 0x0000001e32004986 */ /* 0x0101e2000c101506 */
[----:B------:R-:W-:Y:S02]  /*3a50*/  ISETP.LT.AND P2, PT, R100, c[0x0][0x17c], !P0 ;  /* 0x00005f0064007a0c */ /* 0x000fe40004741270 */
[----:B------:R-:W-:Y:S01]  /*3a60*/  LEA.HI.X.SX32 R53, R63, R34, 0x1, P6 ;  /* 0x000000223f357211 */ /* 0x000fe200030f0eff */
[----:B-1----:R-:W-:Y:S01]  /*3a70*/  IMAD R57, R49, 0x2, R55 ;  /* 0x0000000231397824 */ /* 0x002fe200078e0237 */
[----:B------:R-:W-:Y:S01]  /*3a80*/  LEA R54, P6, R55, R0, 0x1 ;  /* 0x0000000037367211 */ /* 0x000fe200078c08ff */
[----:B-----5:R1:W-:Y:S01]  /*3a90*/  @P3 STG.E.U16 [R58.64], R32 ;  /* 0x000000203a003986 */ /* 0x0203e2000c101506 */
[----:B------:R-:W-:-:S02]  /*3aa0*/  ISETP.LT.AND P5, PT, R99, c[0x0][0x17c], !P0 ;  /* 0x00005f0063007a0c */ /* 0x000fc400047a1270 */
[----:B------:R-:W-:Y:S02]  /*3ab0*/  LEA.HI.X.SX32 R55, R55, R34, 0x1, P6 ;  /* 0x0000002237377211 */ /* 0x000fe400030f0eff */
[----:B------:R-:W-:Y:S02]  /*3ac0*/  PRMT R26, R4, 0x7632, R26 ;  /* 0x00007632041a7816 */ /* 0x000fe4000000001a */
[C---:B0-----:R-:W-:Y:S02]  /*3ad0*/  LEA R50, P6, R57.reuse, R0, 0x1 ;  /* 0x0000000039327211 */ /* 0x041fe400078c08ff */
[----:B------:R-:W-:Y:S01]  /*3ae0*/  ISETP.LT.AND P4, PT, R98, c[0x0][0x17c], !P0 ;  /* 0x00005f0062007a0c */ /* 0x000fe20004781270 */
[----:B------:R0:W-:Y:S01]  /*3af0*/  @P1 STG.E.U16 [R52.64], R26 ;  /* 0x0000001a34001986 */ /* 0x0001e2000c101506 */
[----:B------:R-:W-:Y:S01]  /*3b00*/  LEA.HI.X.SX32 R51, R57, R34, 0x1, P6 ;  /* 0x0000002239337211 */ /* 0x000fe200030f0eff */
[----:B-1----:R-:W-:Y:S01]  /*3b10*/  IMAD R59, R49, 0x2, R57 ;  /* 0x00000002313b7824 */ /* 0x002fe200078e0239 */
[----:B------:R-:W-:Y:S01]  /*3b20*/  ISETP.LT.AND P3, PT, R97, c[0x0][0x17c], !P0 ;  /* 0x00005f0061007a0c */ /* 0x000fe20004761270 */
[----:B------:R1:W-:Y:S01]  /*3b30*/  @P2 STG.E.U16 [R54.64], R6 ;  /* 0x0000000636002986 */ /* 0x0003e2000c101506 */
[----:B------:R-:W-:Y:S01]  /*3b40*/  ISETP.LT.AND P1, PT, R96, c[0x0][0x17c], !P0 ;  /* 0x00005f0060007a0c */ /* 0x000fe20004721270 */
[----:B------:R-:W-:Y:S01]  /*3b50*/  IMAD R61, R49, 0x2, R59 ;  /* 0x00000002313d7824 */ /* 0x000fe200078e023b */
[----:B------:R-:W-:Y:S01]  /*3b60*/  LEA R56, P6, R59, R0, 0x1 ;  /* 0x000000003b387211 */ /* 0x000fe200078c08ff */
[----:B------:R2:W-:Y:S01]  /*3b70*/  @P5 STG.E.U16 [R50.64], R22 ;  /* 0x0000001632005986 */ /* 0x0005e2000c101506 */
[----:B------:R-:W-:-:S02]  /*3b80*/  PRMT R28, R16, 0x7632, R28 ;  /* 0x00007632101c7816 */ /* 0x000fc4000000001c */
[----:B------:R-:W-:Y:S02]  /*3b90*/  LEA.HI.X.SX32 R57, R59, R34, 0x1, P6 ;  /* 0x000000223b397211 */ /* 0x000fe400030f0eff */
[----:B0-----:R-:W-:Y:S02]  /*3ba0*/  LEA R52, P6, R61, R0, 0x1 ;  /* 0x000000003d347211 */ /* 0x001fe400078c08ff */
[----:B------:R-:W-:Y:S01]  /*3bb0*/  PRMT R26, R8, 0x7632, R26 ;  /* 0x00007632081a7816 */ /* 0x000fe2000000001a */
[----:B-1----:R-:W-:Y:S01]  /*3bc0*/  IMAD R55, R49, 0x2, R61 ;  /* 0x0000000231377824 */ /* 0x002fe200078e023d */
[----:B------:R-:W-:Y:S01]  /*3bd0*/  LEA.HI.X.SX32 R53, R61, R34, 0x1, P6 ;  /* 0x000000223d357211 */ /* 0x000fe200030f0eff */
[----:B------:R0:W-:Y:S01]  /*3be0*/  @P4 STG.E.U16 [R56.64], R28 ;  /* 0x0000001c38004986 */ /* 0x0001e2000c101506 */
[----:B------:R-:W-:Y:S01]  /*3bf0*/  ISETP.LT.AND P2, PT, R95, c[0x0][0x17c], !P0 ;  /* 0x00005f005f007a0c */ /* 0x000fe20004741270 */
[----:B--2---:R-:W-:Y:S01]  /*3c00*/  IMAD R51, R49, 0x2, R55 ;  /* 0x0000000231337824 */ /* 0x004fe200078e0237 */
[----:B------:R-:W-:Y:S01]  /*3c10*/  LEA R54, P6, R55, R0, 0x1 ;  /* 0x0000000037367211 */ /* 0x000fe200078c08ff */
[----:B------:R1:W-:Y:S01]  /*3c20*/  @P3 STG.E.U16 [R52.64], R26 ;  /* 0x0000001a34003986 */ /* 0x0003e2000c101506 */
[----:B------:R-:W-:Y:S01]  /*3c30*/  ISETP.LT.AND P5, PT, R94, c[0x0][0x17c], !P0 ;  /* 0x00005f005e007a0c */ /* 0x000fe200047a1270 */
[----:B------:R-:W-:Y:S01]  /*3c40*/  IMAD R59, R49, 0x2, R51 ;  /* 0x00000002313b7824 */ /* 0x000fe200078e0233 */
[----:B------:R-:W-:-:S02]  /*3c50*/  LEA.HI.X.SX32 R55, R55, R34, 0x1, P6 ;  /* 0x0000002237377211 */ /* 0x000fc400030f0eff */
[----:B------:R-:W-:Y:S02]  /*3c60*/  LEA R50, P6, R51, R0, 0x1 ;  /* 0x0000000033327211 */ /* 0x000fe400078c08ff */
[----:B------:R-:W-:Y:S01]  /*3c70*/  ISETP.LT.AND P4, PT, R93, c[0x0][0x17c], !P0 ;  /* 0x00005f005d007a0c */ /* 0x000fe20004781270 */
[----:B------:R2:W-:Y:S01]  /*3c80*/  @P1 STG.E.U16 [R54.64], R10 ;  /* 0x0000000a36001986 */ /* 0x0005e2000c101506 */
[----:B------:R-:W-:Y:S02]  /*3c90*/  LEA.HI.X.SX32 R51, R51, R34, 0x1, P6 ;  /* 0x0000002233337211 */ /* 0x000fe400030f0eff */
[----:B0-----:R-:W-:Y:S01]  /*3ca0*/  LEA R56, P6, R59, R0, 0x1 ;  /* 0x000000003b387211 */ /* 0x001fe200078c08ff */
[----:B-1----:R-:W-:Y:S01]  /*3cb0*/  IMAD R53, R49, 0x2, R59 ;  /* 0x0000000231357824 */ /* 0x002fe200078e023b */
[----:B------:R-:W-:Y:S01]  /*3cc0*/  PRMT R28, R14, 0x7632, R28 ;  /* 0x000076320e1c7816 */ /* 0x000fe2000000001c */
[----:B------:R0:W-:Y:S01]  /*3cd0*/  @P2 STG.E.U16 [R50.64], R20 ;  /* 0x0000001432002986 */ /* 0x0001e2000c101506 */
[----:B------:R-:W-:-:S02]  /*3ce0*/  LEA.HI.X.SX32 R57, R59, R34, 0x1, P6 ;  /* 0x000000223b397211 */ /* 0x000fc400030f0eff */
[----:B------:R-:W-:Y:S02]  /*3cf0*/  LEA R52, P6, R53, R0, 0x1 ;  /* 0x0000000035347211 */ /* 0x000fe400078c08ff */
[----:B------:R-:W-:Y:S01]  /*3d00*/  PRMT R26, R12, 0x7632, R26 ;  /* 0x000076320c1a7816 */ /* 0x000fe2000000001a */
[----:B--2---:R-:W-:Y:S01]  /*3d10*/  IMAD R55, R49, 0x2, R53 ;  /* 0x0000000231377824 */ /* 0x004fe200078e0235 */
[----:B------:R-:W-:Y:S01]  /*3d20*/  LEA.HI.X.SX32 R53, R53, R34, 0x1, P6 ;  /* 0x0000002235357211 */ /* 0x000fe200030f0eff */
[----:B------:R1:W-:Y:S01]  /*3d30*/  @P5 STG.E.U16 [R56.64], R28 ;  /* 0x0000001c38005986 */ /* 0x0003e2000c101506 */
[----:B------:R-:W-:Y:S01]  /*3d40*/  ISETP.LT.AND P3, PT, R92, c[0x0][0x17c], !P0 ;  /* 0x00005f005c007a0c */ /* 0x000fe20004761270 */
[----:B------:R-:W-:Y:S01]  /*3d50*/  IMAD R59, R49, 0x2, R55 ;  /* 0x00000002313b7824 */ /* 0x000fe200078e0237 */
[----:B------:R-:W-:Y:S01]  /*3d60*/  LEA R54, P6, R55, R0, 0x1 ;  /* 0x0000000037367211 */ /* 0x000fe200078c08ff */
[----:B------:R2:W-:Y:S01]  /*3d70*/  @P4 STG.E.U16 [R52.64], R26 ;  /* 0x0000001a34004986 */ /* 0x0005e2000c101506 */
[----:B------:R-:W-:-:S02]  /*3d80*/  ISETP.LT.AND P1, PT, R91, c[0x0][0x17c], !P0 ;  /* 0x00005f005b007a0c */ /* 0x000fc40004721270 */
[----:B------:R-:W-:Y:S02]  /*3d90*/  LEA.HI.X.SX32 R55, R55, R34, 0x1, P6 ;  /* 0x0000002237377211 */ /* 0x000fe400030f0eff */
[----:B0-----:R-:W-:Y:S02]  /*3da0*/  LEA R50, P6, R59, R0, 0x1 ;  /* 0x000000003b327211 */ /* 0x001fe400078c08ff */
[----:B------:R-:W-:Y:S01]  /*3db0*/  ISETP.LT.AND P2, PT, R90, c[0x0][0x17c], !P0 ;  /* 0x00005f005a007a0c */ /* 0x000fe20004741270 */
[----:B-1----:R-:W-:Y:S01]  /*3dc0*/  IMAD R57, R49, 0x2, R59 ;  /* 0x0000000231397824 */ /* 0x002fe200078e023b */
[----:B------:R-:W-:Y:S02]  /*3dd0*/  LEA.HI.X.SX32 R51, R59, R34, 0x1, P6 ;  /* 0x000000223b337211 */ /* 0x000fe400030f0eff */
[----:B------:R-:W-:Y:S01]  /*3de0*/  PRMT R2, R2, 0x7632, R2 ;  /* 0x0000763202027816 */ /* 0x000fe20000000002 */
[----:B--2---:R-:W-:Y:S01]  /*3df0*/  IMAD R53, R49, 0x2, R57 ;  /* 0x0000000231357824 */ /* 0x004fe200078e0239 */
[----:B------:R-:W-:-:S02]  /*3e00*/  LEA R56, P6, R57, R0, 0x1 ;  /* 0x0000000039387211 */ /* 0x000fc400078c08ff */
[----:B------:R-:W-:Y:S01]  /*3e10*/  PRMT R18, R18, 0x7632, R18 ;  /* 0x0000763212127816 */ /* 0x000fe20000000012 */
[----:B------:R-:W-:Y:S01]  /*3e20*/  IMAD R59, R49, 0x2, R53 ;  /* 0x00000002313b7824 */ /* 0x000fe200078e0235 */
[----:B------:R-:W-:Y:S01]  /*3e30*/  LEA.HI.X.SX32 R57, R57, R34, 0x1, P6 ;  /* 0x0000002239397211 */ /* 0x000fe200030f0eff */
[----:B------:R0:W-:Y:S01]  /*3e40*/  @P3 STG.E.U16 [R54.64], R2 ;  /* 0x0000000236003986 */ /* 0x0001e2000c101506 */
[C---:B------:R-:W-:Y:S02]  /*3e50*/  LEA R52, P6, R53.reuse, R0, 0x1 ;  /* 0x0000000035347211 */ /* 0x040fe400078c08ff */
[----:B------:R-:W-:Y:S01]  /*3e60*/  PRMT R28, R24, 0x7632, R28 ;  /* 0x00007632181c7816 */ /* 0x000fe2000000001c */
[----:B------:R1:W-:Y:S01]  /*3e70*/  @P1 STG.E.U16 [R50.64], R18 ;  /* 0x0000001232001986 */ /* 0x0003e2000c101506 */
[----:B------:R-:W-:Y:S02]  /*3e80*/  LEA.HI.X.SX32 R53, R53, R34, 0x1, P6 ;  /* 0x0000002235357211 */ /* 0x000fe400030f0eff */
[----:B------:R-:W-:Y:S01]  /*3e90*/  ISETP.LT.AND P5, PT, R89, c[0x0][0x17c], !P0 ;  /* 0x00005f0059007a0c */ /* 0x000fe200047a1270 */
[----:B------:R2:W-:Y:S01]  /*3ea0*/  @P2 STG.E.U16 [R56.64], R28 ;  /* 0x0000001c38002986 */ /* 0x0005e2000c101506 */
[----:B------:R-:W-:-:S02]  /*3eb0*/  ISETP.LT.AND P4, PT, R88, c[0x0][0x17c], !P0 ;  /* 0x00005f0058007a0c */ /* 0x000fc40004781270 */
[----:B------:R-:W-:Y:S02]  /*3ec0*/  PRMT R26, R26, 0x7632, R26 ;  /* 0x000076321a1a7816 */ /* 0x000fe4000000001a */
[----:B0-----:R-:W-:Y:S02]  /*3ed0*/  LEA R54, P6, R59, R0, 0x1 ;  /* 0x000000003b367211 */ /* 0x001fe400078c08ff */
[----:B------:R-:W-:Y:S01]  /*3ee0*/  PRMT R2, R28, 0x7632, R2 ;  /* 0x000076321c027816 */ /* 0x000fe20000000002 */
[----:B-1----:R-:W-:Y:S01]  /*3ef0*/  IMAD R51, R49, 0x2, R59 ;  /* 0x0000000231337824 */ /* 0x002fe200078e023b */
[----:B------:R-:W-:Y:S02]  /*3f00*/  LEA.HI.X.SX32 R55, R59, R34, 0x1, P6 ;  /* 0x000000223b377211 */ /* 0x000fe400030f0eff */
[----:B------:R-:W-:Y:S01]  /*3f10*/  ISETP.LT.AND P3, PT, R87, c[0x0][0x17c], !P0 ;  /* 0x00005f0057007a0c */ /* 0x000fe20004761270 */
[----:B--2---:R-:W-:Y:S01]  /*3f20*/  IMAD R57, R49, 0x2, R51 ;  /* 0x0000000231397824 */ /* 0x004fe200078e0233 */
[----:B------:R-:W-:Y:S01]  /*3f30*/  LEA R50, P6, R51, R0, 0x1 ;  /* 0x0000000033327211 */ /* 0x000fe200078c08ff */
[----:B------:R0:W-:Y:S01]  /*3f40*/  @P5 STG.E.U16 [R52.64], R26 ;  /* 0x0000001a34005986 */ /* 0x0001e2000c101506 */
[----:B------:R-:W-:Y:S01]  /*3f50*/  ISETP.LT.AND P1, PT, R86, c[0x0][0x17c], !P0 ;  /* 0x00005f0056007a0c */ /* 0x000fe20004721270 */
[----:B------:R-:W-:Y:S01]  /*3f60*/  IMAD R59, R49, 0x2, R57 ;  /* 0x00000002313b7824 */ /* 0x000fe200078e0239 */
[----:B------:R-:W-:Y:S01]  /*3f70*/  LEA.HI.X.SX32 R51, R51, R34, 0x1, P6 ;  /* 0x0000002233337211 */ /* 0x000fe200030f0eff */
[----:B------:R1:W-:Y:S01]  /*3f80*/  @P4 STG.E.U16 [R54.64], R2 ;  /* 0x0000000236004986 */ /* 0x0003e2000c101506 */
[----:B------:R-:W-:-:S02]  /*3f90*/  LEA R56, P6, R57, R0, 0x1 ;  /* 0x0000000039387211 */ /* 0x000fc400078c08ff */
[----:B------:R-:W-:Y:S02]  /*3fa0*/  PRMT R30, R30, 0x7632, R30 ;  /* 0x000076321e1e7816 */ /* 0x000fe4000000001e */
[----:B------:R-:W-:Y:S02]  /*3fb0*/  LEA.HI.X.SX32 R57, R57, R34, 0x1, P6 ;  /* 0x0000002239397211 */ /* 0x000fe400030f0eff */
[----:B------:R-:W-:Y:S01]  /*3fc0*/  ISETP.LT.AND P2, PT, R85, c[0x0][0x17c], !P0 ;  /* 0x00005f0055007a0c */ /* 0x000fe20004741270 */
[----:B------:R2:W-:Y:S01]  /*3fd0*/  @P3 STG.E.U16 [R50.64], R30 ;  /* 0x0000001e32003986 */ /* 0x0005e2000c101506 */
[----:B0-----:R-:W-:Y:S02]  /*3fe0*/  LEA R52, P6, R59, R0, 0x1 ;  /* 0x000000003b347211 */ /* 0x001fe400078c08ff */
[----:B------:R-:W-:Y:S01]  /*3ff0*/  PRMT R28, R32, 0x7632, R28 ;  /* 0x00007632201c7816 */ /* 0x000fe2000000001c */
[----:B-1----:R-:W-:Y:S01]  /*4000*/  IMAD R55, R49, 0x2, R59 ;  /* 0x0000000231377824 */ /* 0x002fe200078e023b */
[----:B------:R-:W-:-:S02]  /*4010*/  LEA.HI.X.SX32 R53, R59, R34, 0x1, P6 ;  /* 0x000000223b357211 */ /* 0x000fc400030f0eff */
[----:B------:R-:W-:Y:S01]  /*4020*/  ISETP.LT.AND P5, PT, R84, c[0x0][0x17c], !P0 ;  /* 0x00005f0054007a0c */ /* 0x000fe200047a1270 */
[----:B------:R-:W-:Y:S01]  /*4030*/  IMAD R59, R49, 0x2, R55 ;  /* 0x00000002313b7824 */ /* 0x000fe200078e0237 */
[----:B------:R-:W-:Y:S01]  /*4040*/  LEA R54, P6, R55, R0, 0x1 ;  /* 0x0000000037367211 */ /* 0x000fe200078c08ff */
[----:B------:R0:W-:Y:S01]  /*4050*/  @P1 STG.E.U16 [R56.64], R28 ;  /* 0x0000001c38001986 */ /* 0x0001e2000c101506 */
[----:B------:R-:W-:Y:S01]  /*4060*/  ISETP.LT.AND P4, PT, R83, c[0x0][0x17c], !P0 ;  /* 0x00005f0053007a0c */ /* 0x000fe20004781270 */
[----:B------:R-:W-:Y:S01]  /*4070*/  IMAD R61, R49, 0x2, R59 ;  /* 0x00000002313d7824 */ /* 0x000fe200078e023b */
[----:B------:R-:W-:Y:S01]  /*4080*/  LEA.HI.X.SX32 R55, R55, R34, 0x1, P6 ;  /* 0x0000002237377211 */ /* 0x000fe200030f0eff */
[----:B------:R1:W-:Y:S01]  /*4090*/  @P2 STG.E.U16 [R52.64], R5 ;  /* 0x0000000534002986 */ /* 0x0003e2000c101506 */
[----:B--2---:R-:W-:Y:S02]  /*40a0*/  LEA R50, P6, R59, R0, 0x1 ;  /* 0x000000003b327211 */ /* 0x004fe400078c08ff */
[----:B------:R-:W-:-:S02]  /*40b0*/  ISETP.LT.AND P3, PT, R82, c[0x0][0x17c], !P0 ;  /* 0x00005f0052007a0c */ /* 0x000fc40004761270 */
[----:B------:R-:W-:Y:S01]  /*40c0*/  LEA.HI.X.SX32 R51, R59, R34, 0x1, P6 ;  /* 0x000000223b337211 */ /* 0x000fe200030f0eff */
[----:B------:R-:W-:Y:S01]  /*40d0*/  IMAD R59, R49, 0x2, R61 ;  /* 0x00000002313b7824 */ /* 0x000fe200078e023d */
[----:B------:R2:W-:Y:S01]  /*40e0*/  @P5 STG.E.U16 [R54.64], R7 ;  /* 0x0000000736005986 */ /* 0x0005e2000c101506 */
[----:B0-----:R-:W-:Y:S02]  /*40f0*/  LEA R56, P6, R61, R0, 0x1 ;  /* 0x000000003d387211 */ /* 0x001fe400078c08ff */
[----:B------:R-:W-:Y:S01]  /*4100*/  ISETP.LT.AND P1, PT, R81, c[0x0][0x17c], !P0 ;  /* 0x00005f0051007a0c */ /* 0x000fe20004721270 */
[----:B------:R0:W-:Y:S01]  /*4110*/  @P4 STG.E.U16 [R50.64], R23 ;  /* 0x0000001732004986 */ /* 0x0001e2000c101506 */
[----:B------:R-:W-:Y:S01]  /*4120*/  LEA.HI.X.SX32 R57, R61, R34, 0x1, P6 ;  /* 0x000000223d397211 */ /* 0x000fe200030f0eff */
[----:B------:R-:W-:Y:S01]  /*4130*/  IMAD R61, R49, 0x2, R59 ;  /* 0x00000002313d7824 */ /* 0x000fe200078e023b */
[C---:B-1----:R-:W-:Y:S02]  /*4140*/  LEA R52, P6, R59.reuse, R0, 0x1 ;  /* 0x000000003b347211 */ /* 0x042fe400078c08ff */
[----:B------:R-:W-:Y:S01]  /*4150*/  ISETP.LT.AND P2, PT, R80, c[0x0][0x17c], !P0 ;  /* 0x00005f0050007a0c */ /* 0x000fe20004741270 */
[----:B------:R1:W-:Y:S01]  /*4160*/  @P3 STG.E.U16 [R56.64], R17 ;  /* 0x0000001138003986 */ /* 0x0003e2000c101506 */
[----:B------:R-:W-:Y:S01]  /*4170*/  LEA.HI.X.SX32 R53, R59, R34, 0x1, P6 ;  /* 0x000000223b357211 */ /* 0x000fe200030f0eff */
[----:B------:R-:W-:Y:S01]  /*4180*/  IMAD R59, R49, 0x2, R61 ;  /* 0x00000002313b7824 */ /* 0x000fe200078e023d */
[----:B--2---:R-:W-:-:S02]  /*4190*/  LEA R54, P6, R61, R0, 0x1 ;  /* 0x000000003d367211 */ /* 0x004fc400078c08ff */
[----:B------:R-:W-:Y:S01]  /*41a0*/  ISETP.LT.AND P5, PT, R79, c[0x0][0x17c], !P0 ;  /* 0x00005f004f007a0c */ /* 0x000fe200047a1270 */
[----:B------:R2:W-:Y:S01]  /*41b0*/  @P1 STG.E.U16 [R52.64], R9 ;  /* 0x0000000934001986 */ /* 0x0005e2000c101506 */
[----:B------:R-:W-:Y:S01]  /*41c0*/  LEA.HI.X.SX32 R55, R61, R34, 0x1, P6 ;  /* 0x000000223d377211 */ /* 0x000fe200030f0eff */
[----:B------:R-:W-:Y:S01]  /*41d0*/  IMAD R61, R49, 0x2, R59 ;  /* 0x00000002313d7824 */ /* 0x000fe200078e023b */
[C---:B0-----:R-:W-:Y:S02]  /*41e0*/  LEA R50, P6, R59.reuse, R0, 0x1 ;  /* 0x000000003b327211 */ /* 0x041fe400078c08ff */
[----:B------:R-:W-:Y:S01]  /*41f0*/  ISETP.LT.AND P4, PT, R78, c[0x0][0x17c], !P0 ;  /* 0x00005f004e007a0c */ /* 0x000fe20004781270 */
[----:B------:R0:W-:Y:S01]  /*4200*/  @P2 STG.E.U16 [R54.64], R11 ;  /* 0x0000000b36002986 */ /* 0x0001e2000c101506 */
[----:B------:R-:W-:Y:S01]  /*4210*/  LEA.HI.X.SX32 R51, R59, R34, 0x1, P6 ;  /* 0x000000223b337211 */ /* 0x000fe200030f0eff */
[----:B------:R-:W-:Y:S01]  /*4220*/  IMAD R59, R49, 0x2, R61 ;  /* 0x00000002313b7824 */ /* 0x000fe200078e023d */
[----:B-1----:R-:W-:-:S02]  /*4230*/  LEA R56, P6, R61, R0, 0x1 ;  /* 0x000000003d387211 */ /* 0x002fc400078c08ff */
[----:B------:R-:W-:Y:S01]  /*4240*/  ISETP.LT.AND P3, PT, R77, c[0x0][0x17c], !P0 ;  /* 0x00005f004d007a0c */ /* 0x000fe20004761270 */
[----:B------:R1:W-:Y:S01]  /*4250*/  @P5 STG.E.U16 [R50.64], R21 ;  /* 0x0000001532005986 */ /* 0x0003e2000c101506 */
[----:B------:R-:W-:Y:S01]  /*4260*/  LEA.HI.X.SX32 R57, R61, R34, 0x1, P6 ;  /* 0x000000223d397211 */ /* 0x000fe200030f0eff */
[----:B------:R-:W-:Y:S01]  /*4270*/  IMAD R61, R49, 0x2, R59 ;  /* 0x00000002313d7824 */ /* 0x000fe200078e023b */
[C---:B--2---:R-:W-:Y:S02]  /*4280*/  LEA R52, P6, R59.reuse, R0, 0x1 ;  /* 0x000000003b347211 */ /* 0x044fe400078c08ff */
[----:B------:R-:W-:Y:S01]  /*4290*/  ISETP.LT.AND P1, PT, R76, c[0x0][0x17c], !P0 ;  /* 0x00005f004c007a0c */ /* 0x000fe20004721270 */
[----:B------:R2:W-:Y:S01]  /*42a0*/  @P4 STG.E.U16 [R56.64], R15 ;  /* 0x0000000f38004986 */ /* 0x0005e2000c101506 */
[----:B------:R-:W-:Y:S01]  /*42b0*/  LEA.HI.X.SX32 R53, R59, R34, 0x1, P6 ;  /* 0x000000223b357211 */ /* 0x000fe200030f0eff */
[----:B------:R-:W-:Y:S01]  /*42c0*/  IMAD R59, R49, 0x2, R61 ;  /* 0x00000002313b7824 */ /* 0x000fe200078e023d */
[----:B0-----:R-:W-:-:S02]  /*42d0*/  LEA R54, P6, R61, R0, 0x1 ;  /* 0x000000003d367211 */ /* 0x001fc400078c08ff */
        /* <DEDUP_REMOVED lines=26> */
[----:B------:R-:W-:Y:S01]  /*4480*/  @P3 STG.E.U16 [R54.64], R29 ;  /* 0x0000001d36003986 */ /* 0x000fe2000c101506 */
[----:B------:R-:W-:Y:S02]  /*4490*/  LEA.HI.X.SX32 R51, R59, R34, 0x1, P6 ;  /* 0x000000223b337211 */ /* 0x000fe400030f0eff */
[----:B------:R-:W-:Y:S01]  /*44a0*/  ISETP.LT.AND P3, PT, R47, c[0x0][0x17c], !P0 ;  /* 0x00005f002f007a0c */ /* 0x000fe20004761270 */
[----:B------:R-:W-:Y:S01]  /*44b0*/  IMAD R47, R49, 0x2, R61 ;  /* 0x00000002312f7824 */ /* 0x000fe200078e023d */
[----:B0-----:R-:W-:Y:S01]  /*44c0*/  LEA R56, P6, R61, R0, 0x1 ;  /* 0x000000003d387211 */ /* 0x001fe200078c08ff */
[----:B------:R-:W-:Y:S01]  /*44d0*/  @P1 STG.E.U16 [R50.64], R31 ;  /* 0x0000001f32001986 */ /* 0x000fe2000c101506 */
[----:B------:R-:W-:Y:S01]  /*44e0*/  ISETP.LT.AND P1, PT, R46, c[0x0][0x17c], !P0 ;  /* 0x00005f002e007a0c */ /* 0x000fe20004721270 */
[----:B-1----:R-:W-:Y:S01]  /*44f0*/  IMAD R53, R49, 0x2, R47 ;  /* 0x0000000231357824 */ /* 0x002fe200078e022f */
[----:B------:R-:W-:-:S02]  /*4500*/  LEA.HI.X.SX32 R57, R61, R34, 0x1, P6 ;  /* 0x000000223d397211 */ /* 0x000fc400030f0eff */
[----:B------:R-:W-:Y:S02]  /*4510*/  ISETP.LT.AND P5, PT, R60, c[0x0][0x17c], !P0 ;  /* 0x00005f003c007a0c */ /* 0x000fe400047a1270 */
[C---:B------:R-:W-:Y:S01]  /*4520*/  LEA R46, P6, R47.reuse, R0, 0x1 ;  /* 0x000000002f2e7211 */ /* 0x040fe200078c08ff */
[----:B------:R-:W-:Y:S01]  /*4530*/  @P2 STG.E.U16 [R56.64], R33 ;  /* 0x0000002138002986 */ /* 0x000fe2000c101506 */
[----:B------:R-:W-:Y:S02]  /*4540*/  ISETP.LT.AND P4, PT, R48, c[0x0][0x17c], !P0 ;  /* 0x00005f0030007a0c */ /* 0x000fe40004781270 */
[----:B------:R-:W-:Y:S02]  /*4550*/  LEA.HI.X.SX32 R47, R47, R34, 0x1, P6 ;  /* 0x000000222f2f7211 */ /* 0x000fe400030f0eff */
[----:B------:R-:W-:Y:S02]  /*4560*/  LEA R4, P6, R53, R0, 0x1 ;  /* 0x0000000035047211 */ /* 0x000fe400078c08ff */
[----:B------:R-:W-:Y:S01]  /*4570*/  PRMT R3, R7, 0x7632, R3 ;  /* 0x0000763207037816 */ /* 0x000fe20000000003 */
[----:B------:R-:W-:Y:S01]  /*4580*/  IMAD R7, R49, 0x2, R53 ;  /* 0x0000000231077824 */ /* 0x000fe200078e0235 */
[----:B------:R-:W-:-:S02]  /*4590*/  PRMT R2, R5, 0x7632, R2 ;  /* 0x0000763205027816 */ /* 0x000fc40000000002 */
[----:B------:R-:W-:Y:S02]  /*45a0*/  LEA.HI.X.SX32 R5, R53, R34, 0x1, P6 ;  /* 0x0000002235057211 */ /* 0x000fe400030f0eff */
[----:B------:R-:W-:Y:S01]  /*45b0*/  ISETP.LT.AND P2, PT, R45, c[0x0][0x17c], !P0 ;  /* 0x00005f002d007a0c */ /* 0x000fe20004741270 */
[----:B------:R-:W-:Y:S01]  /*45c0*/  IMAD R45, R49, 0x2, R7 ;  /* 0x00000002312d7824 */ /* 0x000fe200078e0207 */
[----:B------:R-:W-:Y:S01]  /*45d0*/  LEA R6, P6, R7, R0, 0x1 ;  /* 0x0000000007067211 */ /* 0x000fe200078c08ff */
[----:B------:R0:W-:Y:S01]  /*45e0*/  @P5 STG.E.U16 [R46.64], R2 ;  /* 0x000000022e005986 */ /* 0x0001e2000c101506 */
[----:B------:R-:W-:Y:S02]  /*45f0*/  PRMT R9, R17, 0x7632, R9 ;  /* 0x0000763211097816 */ /* 0x000fe40000000009 */
[----:B------:R-:W-:Y:S01]  /*4600*/  LEA.HI.X.SX32 R7, R7, R34, 0x1, P6 ;  /* 0x0000002207077211 */ /* 0x000fe200030f0eff */
[----:B------:R1:W-:Y:S01]  /*4610*/  @P4 STG.E.U16 [R4.64], R3 ;  /* 0x0000000304004986 */ /* 0x0003e2000c101506 */
[----:B------:R-:W-:-:S02]  /*4620*/  LEA R16, P6, R45, R0, 0x1 ;  /* 0x000000002d107211 */ /* 0x000fc400078c08ff */
[----:B------:R-:W-:Y:S02]  /*4630*/  ISETP.LT.AND P4, PT, R43, c[0x0][0x17c], !P0 ;  /* 0x00005f002b007a0c */ /* 0x000fe40004781270 */
[----:B------:R-:W-:Y:S02]  /*4640*/  LEA.HI.X.SX32 R17, R45, R34, 0x1, P6 ;  /* 0x000000222d117211 */ /* 0x000fe400030f0eff */
[----:B------:R-:W-:Y:S02]  /*4650*/  ISETP.LT.AND P5, PT, R44, c[0x0][0x17c], !P0 ;  /* 0x00005f002c007a0c */ /* 0x000fe400047a1270 */
[----:B0-----:R-:W-:Y:S02]  /*4660*/  PRMT R2, R9, 0x7632, R2 ;  /* 0x0000763209027816 */ /* 0x001fe40000000002 */
[----:B------:R-:W-:Y:S02]  /*4670*/  PRMT R21, R21, 0x7632, R21 ;  /* 0x0000763215157816 */ /* 0x000fe40000000015 */
[----:B-1----:R-:W-:Y:S01]  /*4680*/  PRMT R5, R23, 0x7632, R5 ;  /* 0x0000763217057816 */ /* 0x002fe20000000005 */
[----:B------:R-:W-:Y:S01]  /*4690*/  IMAD R23, R49, 0x2, R45 ;  /* 0x0000000231177824 */ /* 0x000fe200078e022d */
[----:B------:R-:W-:-:S02]  /*46a0*/  PRMT R3, R11, 0x7632, R3 ;  /* 0x000076320b037816 */ /* 0x000fc40000000003 */
[----:B------:R-:W-:Y:S01]  /*46b0*/  PRMT R19, R19, 0x7632, R19 ;  /* 0x0000763213137816 */ /* 0x000fe20000000013 */
[----:B------:R-:W-:Y:S01]  /*46c0*/  IMAD R43, R49, 0x2, R23 ;  /* 0x00000002312b7824 */ /* 0x000fe200078e0217 */
[----:B------:R-:W-:Y:S01]  /*46d0*/  LEA R4, P6, R23, R0, 0x1 ;  /* 0x0000000017047211 */ /* 0x000fe200078c08ff */
[----:B------:R0:W-:Y:S01]  /*46e0*/  @P3 STG.E.U16 [R6.64], R5 ;  /* 0x0000000506003986 */ /* 0x0001e2000c101506 */
[----:B------:R-:W-:Y:S01]  /*46f0*/  ISETP.LT.AND P3, PT, R42, c[0x0][0x17c], !P0 ;  /* 0x00005f002a007a0c */ /* 0x000fe20004761270 */
[----:B------:R-:W-:Y:S01]  /*4700*/  IMAD R11, R49, 0x2, R43 ;  /* 0x00000002310b7824 */ /* 0x000fe200078e022b */
[----:B------:R-:W-:Y:S01]  /*4710*/  PRMT R25, R25, 0x7632, R25 ;  /* 0x0000763219197816 */ /* 0x000fe20000000019 */
[----:B------:R1:W-:Y:S01]  /*4720*/  @P1 STG.E.U16 [R16.64], R9 ;  /* 0x0000000910001986 */ /* 0x0003e2000c101506 */
[----:B------:R-:W-:Y:S02]  /*4730*/  ISETP.LT.AND P1, PT, R41, c[0x0][0x17c], !P0 ;  /* 0x00005f0029007a0c */ /* 0x000fe40004721270 */
[----:B------:R-:W-:-:S02]  /*4740*/  PRMT R27, R27, 0x7632, R27 ;  /* 0x000076321b1b7816 */ /* 0x000fc4000000001b */
[----:B------:R-:W-:Y:S02]  /*4750*/  PRMT R29, R29, 0x7632, R29 ;  /* 0x000076321d1d7816 */ /* 0x000fe4000000001d */
[----:B------:R-:W-:Y:S02]  /*4760*/  PRMT R31, R31, 0x7632, R31 ;  /* 0x000076321f1f7816 */ /* 0x000fe4000000001f */
[----:B0-----:R-:W-:Y:S02]  /*4770*/  LEA.HI.X.SX32 R5, R23, R34, 0x1, P6 ;  /* 0x0000002217057211 */ /* 0x001fe400030f0eff */
[----:B------:R-:W-:Y:S01]  /*4780*/  LEA R8, P6, R43, R0, 0x1 ;  /* 0x000000002b087211 */ /* 0x000fe200078c08ff */
[----:B-1----:R-:W-:Y:S02]  /*4790*/  IMAD R17, R49, 0x2, R11 ;  /* 0x0000000231117824 */ /* 0x002fe400078e020b */
[----:B------:R0:W-:Y:S01]  /*47a0*/  @P2 STG.E.U16 [R4.64], R2 ;  /* 0x0000000204002986 */ /* 0x0001e2000c101506 */
[----:B------:R-:W-:-:S02]  /*47b0*/  LEA.HI.X.SX32 R9, R43, R34, 0x1, P6 ;  /* 0x000000222b097211 */ /* 0x000fc400030f0eff */
[C---:B------:R-:W-:Y:S02]  /*47c0*/  LEA R6, P6, R11.reuse, R0, 0x1 ;  /* 0x000000000b067211 */ /* 0x040fe400078c08ff */
[----:B------:R-:W-:Y:S01]  /*47d0*/  ISETP.LT.AND P2, PT, R40, c[0x0][0x17c], !P0 ;  /* 0x00005f0028007a0c */ /* 0x000fe20004741270 */
[----:B------:R1:W-:Y:S01]  /*47e0*/  @P5 STG.E.U16 [R8.64], R3 ;  /* 0x0000000308005986 */ /* 0x0003e2000c101506 */
[----:B------:R-:W-:Y:S02]  /*47f0*/  LEA.HI.X.SX32 R7, R11, R34, 0x1, P6 ;  /* 0x000000220b077211 */ /* 0x000fe400030f0eff */
[----:B------:R-:W-:Y:S02]  /*4800*/  LEA R10, P6, R17, R0, 0x1 ;  /* 0x00000000110a7211 */ /* 0x000fe400078c08ff */
[----:B------:R-:W-:Y:S01]  /*4810*/  ISETP.LT.AND P5, PT, R39, c[0x0][0x17c], !P0 ;  /* 0x00005f0027007a0c */ /* 0x000fe200047a1270 */
[----:B------:R-:W-:Y:S01]  /*4820*/  @P4 STG.E.U16 [R6.64], R21 ;  /* 0x0000001506004986 */ /* 0x000fe2000c101506 */
[----:B0-----:R-:W-:Y:S01]  /*4830*/  PRMT R5, R15, 0x7632, R5 ;  /* 0x000076320f057816 */ /* 0x001fe20000000005 */
[----:B------:R-:W-:Y:S01]  /*4840*/  IMAD R15, R49, 0x2, R17 ;  /* 0x00000002310f7824 */ /* 0x000fe200078e0211 */
[----:B------:R-:W-:-:S02]  /*4850*/  LEA.HI.X.SX32 R11, R17, R34, 0x1, P6 ;  /* 0x00000022110b7211 */ /* 0x000fc400030f0eff */
[----:B------:R-:W-:Y:S01]  /*4860*/  ISETP.LT.AND P4, PT, R38, c[0x0][0x17c], !P0 ;  /* 0x00005f0026007a0c */ /* 0x000fe20004781270 */
[----:B-1----:R-:W-:Y:S01]  /*4870*/  IMAD R9, R49, 0x2, R15 ;  /* 0x0000000231097824 */ /* 0x002fe200078e020f */
[----:B------:R-:W-:Y:S01]  /*4880*/  LEA R4, P6, R15, R0, 0x1 ;  /* 0x000000000f047211 */ /* 0x000fe200078c08ff */
[----:B------:R0:W-:Y:S01]  /*4890*/  @P3 STG.E.U16 [R10.64], R5 ;  /* 0x000000050a003986 */ /* 0x0001e2000c101506 */
[----:B------:R-:W-:Y:S02]  /*48a0*/  PRMT R3, R13, 0x7632, R3 ;  /* 0x000076320d037816 */ /* 0x000fe40000000003 */
[----:B------:R-:W-:Y:S02]  /*48b0*/  ISETP.LT.AND P3, PT, R37, c[0x0][0x17c], !P0 ;  /* 0x00005f0025007a0c */ /* 0x000fe40004761270 */
[----:B0-----:R-:W-:Y:S01]  /*48c0*/  LEA.HI.X.SX32 R5, R15, R34, 0x1, P6 ;  /* 0x000000220f057211 */ /* 0x001fe200030f0eff */
[----:B------:R-:W-:Y:S01]  /*48d0*/  IMAD R15, R49, 0x2, R9 ;  /* 0x00000002310f7824 */ /* 0x000fe200078e0209 */
[----:B------:R-:W-:-:S02]  /*48e0*/  LEA R8, P6, R9, R0, 0x1 ;  /* 0x0000000009087211 */ /* 0x000fc400078c08ff */
[----:B------:R-:W-:Y:S01]  /*48f0*/  PRMT R11, R3, 0x7632, R11 ;  /* 0x00007632030b7816 */ /* 0x000fe2000000000b */
[----:B------:R-:W-:Y:S01]  /*4900*/  IMAD R7, R49, 0x2, R15 ;  /* 0x0000000231077824 */ /* 0x000fe200078e020f */
[----:B------:R0:W-:Y:S01]  /*4910*/  @P1 STG.E.U16 [R4.64], R3 ;  /* 0x0000000304001986 */ /* 0x0001e2000c101506 */
[----:B------:R-:W-:Y:S02]  /*4920*/  LEA R2, P1, R15, R0, 0x1 ;  /* 0x000000000f027211 */ /* 0x000fe400078208ff */
[----:B------:R-:W-:Y:S01]  /*4930*/  IMAD R13, R49, 0x2, R7 ;  /* 0x00000002310d7824 */ /* 0x000fe200078e0207 */
[----:B------:R-:W-:-:S03]  /*4940*/  LEA.HI.X.SX32 R9, R9, R34, 0x1, P6 ;  /* 0x0000002209097211 */ /* 0x000fc600030f0eff */
[----:B------:R-:W-:Y:S01]  /*4950*/  IMAD R17, R49, 0x2, R13 ;  /* 0x0000000231117824 */ /* 0x000fe200078e020d */
[-C--:B------:R-:W-:Y:S01]  /*4960*/  LEA R10, P6, R13, R0.reuse, 0x1 ;  /* 0x000000000d0a7211 */ /* 0x080fe200078c08ff */
[----:B------:R1:W-:Y:S01]  /*4970*/  @P2 STG.E.U16 [R8.64], R11 ;  /* 0x0000000b08002986 */ /* 0x0003e2000c101506 */
[----:B------:R-:W-:Y:S02]  /*4980*/  LEA R6, P2, R7, R0, 0x1 ;  /* 0x0000000007067211 */ /* 0x000fe400078408ff */
[-C--:B0-----:R-:W-:Y:S01]  /*4990*/  LEA.HI.X.SX32 R3, R15, R34.reuse, 0x1, P1 ;  /* 0x000000220f037211 */ /* 0x081fe200008f0eff */
[----:B------:R-:W-:Y:S01]  /*49a0*/  IMAD R15, R49, 0x2, R17 ;  /* 0x00000002310f7824 */ /* 0x000fe200078e0211 */
[----:B------:R-:W-:Y:S02]  /*49b0*/  LEA.HI.X.SX32 R7, R7, R34, 0x1, P2 ;  /* 0x0000002207077211 */ /* 0x000fe400010f0eff */
[----:B------:R-:W-:Y:S01]  /*49c0*/  ISETP.LT.AND P2, PT, R35, c[0x0][0x17c], !P0 ;  /* 0x00005f0023007a0c */ /* 0x000fe20004741270 */
[----:B------:R-:W-:Y:S01]  /*49d0*/  IMAD R49, R49, 0x2, R15 ;  /* 0x0000000231317824 */ /* 0x000fe200078e020f */
[----:B------:R0:W-:Y:S01]  /*49e0*/  @P5 STG.E.U16 [R2.64], R19 ;  /* 0x0000001302005986 */ /* 0x0001e2000c101506 */
[----:B-1----:R-:W-:-:S03]  /*49f0*/  LEA R8, P1, R15, R0, 0x1 ;  /* 0x000000000f087211 */ /* 0x002fc600078208ff */
[----:B------:R0:W-:Y:S01]  /*4a00*/  @P4 STG.E.U16 [R6.64], R25 ;  /* 0x0000001906004986 */ /* 0x0001e2000c101506 */
[-C--:B------:R-:W-:Y:S02]  /*4a10*/  LEA.HI.X.SX32 R11, R13, R34.reuse, 0x1, P6 ;  /* 0x000000220d0b7211 */ /* 0x080fe400030f0eff */
[----:B------:R-:W-:Y:S02]  /*4a20*/  LEA.HI.X.SX32 R9, R15, R34, 0x1, P1 ;  /* 0x000000220f097211 */ /* 0x000fe400008f0eff */
[----:B------:R-:W-:Y:S01]  /*4a30*/  ISETP.LT.AND P1, PT, R62, c[0x0][0x17c], !P0 ;  /* 0x00005f003e007a0c */ /* 0x000fe20004721270 */
[----:B------:R0:W-:Y:S01]  /*4a40*/  @P3 STG.E.U16 [R10.64], R27 ;  /* 0x0000001b0a003986 */ /* 0x0001e2000c101506 */
[----:B------:R-:W-:Y:S02]  /*4a50*/  ISETP.LT.AND P0, PT, R36, c[0x0][0x17c], !P0 ;  /* 0x00005f0024007a0c */ /* 0x000fe40004701270 */
[----:B------:R-:W-:-:S04]  /*4a60*/  LEA R4, P6, R17, R0, 0x1 ;  /* 0x0000000011047211 */ /* 0x000fc800078c08ff */
[----:B------:R-:W-:Y:S02]  /*4a70*/  LEA.HI.X.SX32 R5, R17, R34, 0x1, P6 ;  /* 0x0000002211057211 */ /* 0x000fe400030f0eff */
[----:B------:R-:W-:-:S03]  /*4a80*/  LEA R12, P6, R49, R0, 0x1 ;  /* 0x00000000310c7211 */ /* 0x000fc600078c08ff */
[----:B------:R0:W-:Y:S01]  /*4a90*/  @P2 STG.E.U16 [R4.64], R29 ;  /* 0x0000001d04002986 */ /* 0x0001e2000c101506 */
[----:B------:R-:W-:-:S03]  /*4aa0*/  LEA.HI.X.SX32 R13, R49, R34, 0x1, P6 ;  /* 0x00000022310d7211 */ /* 0x000fc600030f0eff */
[----:B------:R0:W-:Y:S01]  /*4ab0*/  @P1 STG.E.U16 [R8.64], R31 ;  /* 0x0000001f08001986 */ /* 0x0001e2000c101506 */
[----:B------:R-:W-:Y:S05]  /*4ac0*/  @!P0 EXIT ;  /* 0x000000000000894d */ /* 0x000fea0003800000 */
[----:B0-----:R-:W-:-:S05]  /*4ad0*/  PRMT R6, R33, 0x7632, R6 ;  /* 0x0000763221067816 */ /* 0x001fca0000000006 */
[----:B------:R-:W-:Y:S01]  /*4ae0*/  STG.E.U16 [R12.64], R6 ;  /* 0x000000060c007986 */ /* 0x000fe2000c101506 */
[----:B------:R-:W-:Y:S05]  /*4af0*/  EXIT ;  /* 0x000000000000794d */ /* 0x000fea0003800000 */
.L_x_3:
[----:B------:R-:W-:-:S00]  /*4b00*/  BRA `(.L_x_3) ;  /* 0xfffffff000007947 */ /* 0x000fc0000383ffff */
[----:B------:R-:W-:-:S00]  /*4b10*/  NOP ;  /* 0x0000000000007918 */ /* 0x000fc00000000000 */
        /* <DEDUP_REMOVED lines=14> */
.L_x_4:


//--------------------- .nv.shared.matmul_kernel  --------------------------
	.section	.nv.shared.matmul_kernel,"aw",@nobits
	.sectionflags	@""
	.align	16
